// auto-generated by cutlass_sweep.gemm — config: {"arch": "sm_100", "cluster_m": 4, "cluster_n": 4, "dtype": "bf16", "dtype_b": "bf16", "layout": "nt", "stages": 0, "tile_k": 64, "tile_m": 64, "tile_n": 256}
#include "cutlass/cutlass.h"
#include "cutlass/gemm/collective/collective_builder.hpp"
#include "cutlass/gemm/device/gemm_universal_adapter.h"
#include "cutlass/gemm/kernel/gemm_universal.hpp"
#include "cutlass/epilogue/collective/collective_builder.hpp"

using ElemA = cutlass::bfloat16_t;
using ElemB = cutlass::bfloat16_t;
using ElemCD = cutlass::bfloat16_t;
using Acc  = float;
using TileShape    = cute::Shape<cute::_64, cute::_256, cute::_64>;
using ClusterShape = cute::Shape<cute::_4, cute::_4, cute::_1>;

using CollectiveEpilogue = typename cutlass::epilogue::collective::CollectiveBuilder<
    cutlass::arch::Sm100, cutlass::arch::OpClassTensorOp,
    TileShape, ClusterShape,
    cutlass::epilogue::collective::EpilogueTileAuto,
    Acc, Acc,
    ElemCD, cutlass::layout::RowMajor, 128 / cutlass::sizeof_bits<ElemCD>::value,
    ElemCD, cutlass::layout::RowMajor, 128 / cutlass::sizeof_bits<ElemCD>::value,
    cutlass::epilogue::collective::EpilogueScheduleAuto
  >::CollectiveOp;

using CollectiveMainloop = typename cutlass::gemm::collective::CollectiveBuilder<
    cutlass::arch::Sm100, cutlass::arch::OpClassTensorOp,
    ElemA, cutlass::layout::RowMajor, 128 / cutlass::sizeof_bits<ElemA>::value,
    ElemB, cutlass::layout::ColumnMajor, 128 / cutlass::sizeof_bits<ElemB>::value,
    Acc,
    TileShape, ClusterShape,
    cutlass::gemm::collective::StageCountAutoCarveout<static_cast<int>(sizeof(typename CollectiveEpilogue::SharedStorage))>,
    cutlass::gemm::collective::KernelScheduleAuto
  >::CollectiveOp;

using GemmKernel = cutlass::gemm::kernel::GemmUniversal<
    cute::Shape<int,int,int,int>,
    CollectiveMainloop,
    CollectiveEpilogue
>;
using Gemm = cutlass::gemm::device::GemmUniversalAdapter<GemmKernel>;

// Force the device kernel symbol into the cubin without needing a host main.
auto* _anchor = &cutlass::device_kernel<GemmKernel>;


// ===== COMPILED SASS (sm_100a) =====

	.target	sm_100a

	.elftype	@"ET_EXEC"


//--------------------- .note.nv.tkinfo           --------------------------
	.section	.note.nv.tkinfo,"",@"SHT_NOTE"
	.sectionflags	@"SHF_NOTE_NV_TKINFO"
	.tkinfo
        /*0018*/ 	.word	0x00000002
        /*0030*/ 	.string	""
        /*0030*/ 	.string	"ptxas"
        /*0030*/ 	.string	"Cuda compilation tools, release 13.0, V13.0.88"
        /*0030*/ 	.string	"Build cuda_13.0.r13.0/compiler.36424714_0"
        /*0030*/ 	.string	"-arch sm_100a -m 64 "



//--------------------- .note.nv.cuinfo           --------------------------
	.section	.note.nv.cuinfo,"",@"SHT_NOTE"
	.sectionflags	@"SHF_NOTE_NV_CUINFO"
        /*0018*/ 	.short	0x0002
        /*001a*/ 	.short	0x0064
        /*001c*/ 	.short	0x0082
	.zero		2


//--------------------- .nv.info                  --------------------------
	.section	.nv.info,"",@"SHT_CUDA_INFO"
	.align	4


	//----- nvinfo : EIATTR_REGCOUNT
	.align		4
        /*0000*/ 	.byte	0x04, 0x2f
        /*0002*/ 	.short	(.L_19 - .L_18)
	.align		4
.L_18:
        /*0004*/ 	.word	index@(_ZN7cutlass13device_kernelINS_4gemm6kernel13GemmUniversalIN4cute5tupleIJiiiiEEENS1_10collective13CollectiveMmaINS1_35MainloopSm100TmaUmmaWarpSpecializedILi4ELi2ELi4ENS5_IJNS4_1CILi4EEESB_NSA_ILi1EEEEEEEENS5_IJNSA_ILi64EEENSA_ILi256EEESF_EEENS_10bfloat16_tENS5_IJlSC_lEEESI_SJ_NS4_8TiledMMAINS4_8MMA_AtomIJNS4_20SM100_MMA_F16BF16_SSISI_SI_fLi64ELi256ELNS4_4UMMA5MajorE0ELSO_0ELNSN_7ScaleInE0ELSP_0EEEEEENS4_6LayoutINS5_IJSC_SC_SC_EEENS5_IJNSA_ILi0EEESU_SU_EEEEENS5_IJNS4_10UnderscoreESX_SX_EEEEENS4_23SM90_TMA_LOAD_MULTICASTENS4_14ComposedLayoutINS4_7SwizzleILi3ELi4ELi3EEENS4_18smem_ptr_flag_bitsILi16EEENSS_INS5_IJNSA_ILi8EEESF_EEENS5_IJSF_SC_EEEEEEEvNS4_8identityES10_S1A_vS1B_EENS_8epilogue10collective18CollectiveEpilogueINS1D_23Sm100TmaWarpSpecializedILi4ELi2ELi32ELb1ELb0EEEJSH_NS5_IJNSS_ISF_SC_EES1I_EEESI_SJ_SI_SJ_NS1D_6fusion15FusionCallbacksIS1H_NS1K_17LinearCombinationISI_fSI_fLNS_15FloatRoundStyleE2EEESH_S1J_JEEENS4_5SM1004TMEM4LOAD26SM100_TMEM_LOAD_16dp256b8xENS4_13SM90_TMA_LOADES1A_NS4_17SM75_U32x4_LDSM_NENS4_14SM90_TMA_STOREES1A_NS4_17SM90_U32x4_STSM_NENS4_39AutoVectorizingCopyWithAssumedAlignmentILi128EEEEEEvvEEEEvNT_6ParamsE)
        /*0008*/ 	.word	0x0000007e


	//----- nvinfo : EIATTR_FRAME_SIZE
	.align		4
.L_19:
        /*000c*/ 	.byte	0x04, 0x11
        /*000e*/ 	.short	(.L_21 - .L_20)
	.align		4
.L_20:
        /*0010*/ 	.word	index@($__internal_2_$__cuda_sm10x_tcgen05_guardrail_trap_unallocated_columns_being_dealloced)
        /*0014*/ 	.word	0x00000000


	//----- nvinfo : EIATTR_FRAME_SIZE
	.align		4
.L_21:
        /*0018*/ 	.byte	0x04, 0x11
        /*001a*/ 	.short	(.L_23 - .L_22)
	.align		4
.L_22:
        /*001c*/ 	.word	index@($__internal_1_$__cuda_sm10x_tcgen05_guardrail_trap_phase_invalid_during_alloc)
        /*0020*/ 	.word	0x00000000


	//----- nvinfo : EIATTR_FRAME_SIZE
	.align		4
.L_23:
        /*0024*/ 	.byte	0x04, 0x11
        /*0026*/ 	.short	(.L_25 - .L_24)
	.align		4
.L_24:
        /*0028*/ 	.word	index@($__internal_0_$__cuda_sm10x_tcgen05_guardrail_trap_col_being_dealloced_not_returned_by_alloc)
        /*002c*/ 	.word	0x00000000


	//----- nvinfo : EIATTR_FRAME_SIZE
	.align		4
.L_25:
        /*0030*/ 	.byte	0x04, 0x11
        /*0032*/ 	.short	(.L_27 - .L_26)
	.align		4
.L_26:
        /*0034*/ 	.word	index@(_ZN7cutlass13device_kernelINS_4gemm6kernel13GemmUniversalIN4cute5tupleIJiiiiEEENS1_10collective13CollectiveMmaINS1_35MainloopSm100TmaUmmaWarpSpecializedILi4ELi2ELi4ENS5_IJNS4_1CILi4EEESB_NSA_ILi1EEEEEEEENS5_IJNSA_ILi64EEENSA_ILi256EEESF_EEENS_10bfloat16_tENS5_IJlSC_lEEESI_SJ_NS4_8TiledMMAINS4_8MMA_AtomIJNS4_20SM100_MMA_F16BF16_SSISI_SI_fLi64ELi256ELNS4_4UMMA5MajorE0ELSO_0ELNSN_7ScaleInE0ELSP_0EEEEEENS4_6LayoutINS5_IJSC_SC_SC_EEENS5_IJNSA_ILi0EEESU_SU_EEEEENS5_IJNS4_10UnderscoreESX_SX_EEEEENS4_23SM90_TMA_LOAD_MULTICASTENS4_14ComposedLayoutINS4_7SwizzleILi3ELi4ELi3EEENS4_18smem_ptr_flag_bitsILi16EEENSS_INS5_IJNSA_ILi8EEESF_EEENS5_IJSF_SC_EEEEEEEvNS4_8identityES10_S1A_vS1B_EENS_8epilogue10collective18CollectiveEpilogueINS1D_23Sm100TmaWarpSpecializedILi4ELi2ELi32ELb1ELb0EEEJSH_NS5_IJNSS_ISF_SC_EES1I_EEESI_SJ_SI_SJ_NS1D_6fusion15FusionCallbacksIS1H_NS1K_17LinearCombinationISI_fSI_fLNS_15FloatRoundStyleE2EEESH_S1J_JEEENS4_5SM1004TMEM4LOAD26SM100_TMEM_LOAD_16dp256b8xENS4_13SM90_TMA_LOADES1A_NS4_17SM75_U32x4_LDSM_NENS4_14SM90_TMA_STOREES1A_NS4_17SM90_U32x4_STSM_NENS4_39AutoVectorizingCopyWithAssumedAlignmentILi128EEEEEEvvEEEEvNT_6ParamsE)
        /*0038*/ 	.word	0x00000000


	//----- nvinfo : EIATTR_MIN_STACK_SIZE
	.align		4
.L_27:
        /*003c*/ 	.byte	0x04, 0x12
        /*003e*/ 	.short	(.L_29 - .L_28)
	.align		4
.L_28:
        /*0040*/ 	.word	index@(_ZN7cutlass13device_kernelINS_4gemm6kernel13GemmUniversalIN4cute5tupleIJiiiiEEENS1_10collective13CollectiveMmaINS1_35MainloopSm100TmaUmmaWarpSpecializedILi4ELi2ELi4ENS5_IJNS4_1CILi4EEESB_NSA_ILi1EEEEEEEENS5_IJNSA_ILi64EEENSA_ILi256EEESF_EEENS_10bfloat16_tENS5_IJlSC_lEEESI_SJ_NS4_8TiledMMAINS4_8MMA_AtomIJNS4_20SM100_MMA_F16BF16_SSISI_SI_fLi64ELi256ELNS4_4UMMA5MajorE0ELSO_0ELNSN_7ScaleInE0ELSP_0EEEEEENS4_6LayoutINS5_IJSC_SC_SC_EEENS5_IJNSA_ILi0EEESU_SU_EEEEENS5_IJNS4_10UnderscoreESX_SX_EEEEENS4_23SM90_TMA_LOAD_MULTICASTENS4_14ComposedLayoutINS4_7SwizzleILi3ELi4ELi3EEENS4_18smem_ptr_flag_bitsILi16EEENSS_INS5_IJNSA_ILi8EEESF_EEENS5_IJSF_SC_EEEEEEEvNS4_8identityES10_S1A_vS1B_EENS_8epilogue10collective18CollectiveEpilogueINS1D_23Sm100TmaWarpSpecializedILi4ELi2ELi32ELb1ELb0EEEJSH_NS5_IJNSS_ISF_SC_EES1I_EEESI_SJ_SI_SJ_NS1D_6fusion15FusionCallbacksIS1H_NS1K_17LinearCombinationISI_fSI_fLNS_15FloatRoundStyleE2EEESH_S1J_JEEENS4_5SM1004TMEM4LOAD26SM100_TMEM_LOAD_16dp256b8xENS4_13SM90_TMA_LOADES1A_NS4_17SM75_U32x4_LDSM_NENS4_14SM90_TMA_STOREES1A_NS4_17SM90_U32x4_STSM_NENS4_39AutoVectorizingCopyWithAssumedAlignmentILi128EEEEEEvvEEEEvNT_6ParamsE)
        /*0044*/ 	.word	0x00000000
.L_29:


//--------------------- .nv.compat                --------------------------
	.section	.nv.compat,"",@"SHT_CUDA_COMPAT_INFO"
	.align	4
        /*0000*/ 	.byte	0x02, 0x09, 0x01, 0x00, 0x02, 0x02, 0x02, 0x00, 0x02, 0x05, 0x05, 0x00, 0x03, 0x07, 0x01, 0x01
        /*0010*/ 	.byte	0x02, 0x03, 0x01, 0x00, 0x02, 0x06, 0x01, 0x00, 0x04, 0x0b, 0x08, 0x00, 0x09, 0x00, 0x00, 0x00
        /*0020*/ 	.byte	0x00, 0x00, 0x00, 0x00


//--------------------- .nv.info._ZN7cutlass13device_kernelINS_4gemm6kernel13GemmUniversalIN4cute5tupleIJiiiiEEENS1_10collective13CollectiveMmaINS1_35MainloopSm100TmaUmmaWarpSpecializedILi4ELi2ELi4ENS5_IJNS4_1CILi4EEESB_NSA_ILi1EEEEEEEENS5_IJNSA_ILi64EEENSA_ILi256EEESF_EEENS_10bfloat16_tENS5_IJlSC_lEEESI_SJ_NS4_8TiledMMAINS4_8MMA_AtomIJNS4_20SM100_MMA_F16BF16_SSISI_SI_fLi64ELi256ELNS4_4UMMA5MajorE0ELSO_0ELNSN_7ScaleInE0ELSP_0EEEEEENS4_6LayoutINS5_IJSC_SC_SC_EEENS5_IJNSA_ILi0EEESU_SU_EEEEENS5_IJNS4_10UnderscoreESX_SX_EEEEENS4_23SM90_TMA_LOAD_MULTICASTENS4_14ComposedLayoutINS4_7SwizzleILi3ELi4ELi3EEENS4_18smem_ptr_flag_bitsILi16EEENSS_INS5_IJNSA_ILi8EEESF_EEENS5_IJSF_SC_EEEEEEEvNS4_8identityES10_S1A_vS1B_EENS_8epilogue10collective18CollectiveEpilogueINS1D_23Sm100TmaWarpSpecializedILi4ELi2ELi32ELb1ELb0EEEJSH_NS5_IJNSS_ISF_SC_EES1I_EEESI_SJ_SI_SJ_NS1D_6fusion15FusionCallbacksIS1H_NS1K_17LinearCombinationISI_fSI_fLNS_15FloatRoundStyleE2EEESH_S1J_JEEENS4_5SM1004TMEM4LOAD26SM100_TMEM_LOAD_16dp256b8xENS4_13SM90_TMA_LOADES1A_NS4_17SM75_U32x4_LDSM_NENS4_14SM90_TMA_STOREES1A_NS4_17SM90_U32x4_STSM_NENS4_39AutoVectorizingCopyWithAssumedAlignmentILi128EEEEEEvvEEEEvNT_6ParamsE --------------------------
	.section	.nv.info._ZN7cutlass13device_kernelINS_4gemm6kernel13GemmUniversalIN4cute5tupleIJiiiiEEENS1_10collective13CollectiveMmaINS1_35MainloopSm100TmaUmmaWarpSpecializedILi4ELi2ELi4ENS5_IJNS4_1CILi4EEESB_NSA_ILi1EEEEEEEENS5_IJNSA_ILi64EEENSA_ILi256EEESF_EEENS_10bfloat16_tENS5_IJlSC_lEEESI_SJ_NS4_8TiledMMAINS4_8MMA_AtomIJNS4_20SM100_MMA_F16BF16_SSISI_SI_fLi64ELi256ELNS4_4UMMA5MajorE0ELSO_0ELNSN_7ScaleInE0ELSP_0EEEEEENS4_6LayoutINS5_IJSC_SC_SC_EEENS5_IJNSA_ILi0EEESU_SU_EEEEENS5_IJNS4_10UnderscoreESX_SX_EEEEENS4_23SM90_TMA_LOAD_MULTICASTENS4_14ComposedLayoutINS4_7SwizzleILi3ELi4ELi3EEENS4_18smem_ptr_flag_bitsILi16EEENSS_INS5_IJNSA_ILi8EEESF_EEENS5_IJSF_SC_EEEEEEEvNS4_8identityES10_S1A_vS1B_EENS_8epilogue10collective18CollectiveEpilogueINS1D_23Sm100TmaWarpSpecializedILi4ELi2ELi32ELb1ELb0EEEJSH_NS5_IJNSS_ISF_SC_EES1I_EEESI_SJ_SI_SJ_NS1D_6fusion15FusionCallbacksIS1H_NS1K_17LinearCombinationISI_fSI_fLNS_15FloatRoundStyleE2EEESH_S1J_JEEENS4_5SM1004TMEM4LOAD26SM100_TMEM_LOAD_16dp256b8xENS4_13SM90_TMA_LOADES1A_NS4_17SM75_U32x4_LDSM_NENS4_14SM90_TMA_STOREES1A_NS4_17SM90_U32x4_STSM_NENS4_39AutoVectorizingCopyWithAssumedAlignmentILi128EEEEEEvvEEEEvNT_6ParamsE,"",@"SHT_CUDA_INFO"
	.sectionflags	@""
	.align	4


	//----- nvinfo : EIATTR_CUDA_API_VERSION
	.align		4
        /*0000*/ 	.byte	0x04, 0x37
        /*0002*/ 	.short	(.L_31 - .L_30)
.L_30:
        /*0004*/ 	.word	0x00000082


	//----- nvinfo : EIATTR_KPARAM_INFO
	.align		4
.L_31:
        /*0008*/ 	.byte	0x04, 0x17
        /*000a*/ 	.short	(.L_33 - .L_32)
.L_32:
        /*000c*/ 	.word	0x00000000
        /*0010*/ 	.short	0x0000
        /*0012*/ 	.short	0x0000
        /*0014*/ 	.byte	0x00, 0xf0, 0x01, 0x20


	//----- nvinfo : EIATTR_AT_ENTRY_FRAGMENTS
	.align		4
.L_33:
        /*0018*/ 	.byte	0x04, 0x4f
        /*001a*/ 	.short	(.L_35 - .L_34)


	//   ....[0]....
.L_34:
        /*001c*/ 	.word	0x00000006


	//----- nvinfo : EIATTR_RESERVED_SMEM_USED
	.align		4
.L_35:
        /*0020*/ 	.byte	0x01, 0x41
	.zero		2


	//----- nvinfo : EIATTR_SPARSE_MMA_MASK
	.align		4
        /*0024*/ 	.byte	0x03, 0x50
        /*0026*/ 	.short	0x0000


	//----- nvinfo : EIATTR_TCGEN05_1CTA_USED
	.align		4
        /*0028*/ 	.byte	0x01, 0x51
	.zero		2


	//----- nvinfo : EIATTR_MAXREG_COUNT
	.align		4
        /*002c*/ 	.byte	0x03, 0x1b
        /*002e*/ 	.short	0x00ff


	//----- nvinfo : EIATTR_NUM_BARRIERS
	.align		4
        /*0030*/ 	.byte	0x02, 0x4c
        /*0032*/ 	.byte	0x07
	.zero		1


	//----- nvinfo : EIATTR_EXTERNS
	.align		4
        /*0034*/ 	.byte	0x04, 0x0f
        /*0036*/ 	.short	(.L_37 - .L_36)


	//   ....[0]....
	.align		4
.L_36:
        /*0038*/ 	.word	index@(__assertfail)


	//----- nvinfo : EIATTR_MERCURY_ISA_VERSION
	.align		4
.L_37:
        /*003c*/ 	.byte	0x03, 0x5f
        /*003e*/ 	.short	0x0101


	//----- nvinfo : EIATTR_INT_WARP_WIDE_INSTR_OFFSETS
	.align		4
        /*0040*/ 	.byte	0x04, 0x31
        /*0042*/ 	.short	(.L_39 - .L_38)


	//   ....[0]....
.L_38:
        /*0044*/ 	.word	0x00004110


	//   ....[1]....
        /*0048*/ 	.word	0x00004130


	//   ....[2]....
        /*004c*/ 	.word	0x00004160


	//   ....[3]....
        /*0050*/ 	.word	0x00004ce0


	//   ....[4]....
        /*0054*/ 	.word	0x00004d50


	//   ....[5]....
        /*0058*/ 	.word	0x00004e20


	//   ....[6]....
        /*005c*/ 	.word	0x00004ea0


	//   ....[7]....
        /*0060*/ 	.word	0x00004f90


	//   ....[8]....
        /*0064*/ 	.word	0x00005010


	//   ....[9]....
        /*0068*/ 	.word	0x000050f0


	//   ....[10]....
        /*006c*/ 	.word	0x000051a0


	//----- nvinfo : EIATTR_COOP_GROUP_MASK_REGIDS
	.align		4
.L_39:
        /*0070*/ 	.byte	0x04, 0x29
        /*0072*/ 	.short	(.L_41 - .L_40)


	//   ....[0]....
.L_40:
        /*0074*/ 	.word	0xffffffff


	//   ....[1]....
        /*0078*/ 	.word	0xffffffff


	//   ....[2]....
        /*007c*/ 	.word	0xffffffff


	//   ....[3]....
        /*0080*/ 	.word	0xffffffff


	//   ....[4]....
        /*0084*/ 	.word	0xffffffff


	//   ....[5]....
        /*0088*/ 	.word	0xffffffff


	//   ....[6]....
        /*008c*/ 	.word	0xffffffff


	//   ....[7]....
        /*0090*/ 	.word	0xffffffff


	//   ....[8]....
        /*0094*/ 	.word	0xffffffff


	//   ....[9]....
        /*0098*/ 	.word	0xffffffff


	//   ....[10]....
        /*009c*/ 	.word	0xffffffff


	//   ....[11]....
        /*00a0*/ 	.word	0xffffffff


	//   ....[12]....
        /*00a4*/ 	.word	0xffffffff


	//   ....[13]....
        /*00a8*/ 	.word	0xffffffff


	//----- nvinfo : EIATTR_COOP_GROUP_INSTR_OFFSETS
	.align		4
.L_41:
        /*00ac*/ 	.byte	0x04, 0x28
        /*00ae*/ 	.short	(.L_43 - .L_42)


	//   ....[0]....
.L_42:
        /*00b0*/ 	.word	0x00000080


	//   ....[1]....
        /*00b4*/ 	.word	0x000004e0


	//   ....[2]....
        /*00b8*/ 	.word	0x00000690


	//   ....[3]....
        /*00bc*/ 	.word	0x00000830


	//   ....[4]....
        /*00c0*/ 	.word	0x00000930


	//   ....[5]....
        /*00c4*/ 	.word	0x00000aa0


	//   ....[6]....
        /*00c8*/ 	.word	0x00000c40


	//   ....[7]....
        /*00cc*/ 	.word	0x00000df0


	//   ....[8]....
        /*00d0*/ 	.word	0x00002410


	//   ....[9]....
        /*00d4*/ 	.word	0x00003300


	//   ....[10]....
        /*00d8*/ 	.word	0x00003510


	//   ....[11]....
        /*00dc*/ 	.word	0x00003540


	//   ....[12]....
        /*00e0*/ 	.word	0x00003ff0


	//   ....[13]....
        /*00e4*/ 	.word	0x00004220


	//----- nvinfo : EIATTR_VRC_CTA_INIT_COUNT
	.align		4
.L_43:
        /*00e8*/ 	.byte	0x02, 0x4a
        /*00ea*/ 	.byte	0x80
	.zero		1


	//----- nvinfo : EIATTR_SYSCALL_OFFSETS
	.align		4
        /*00ec*/ 	.byte	0x04, 0x46
        /*00ee*/ 	.short	(.L_45 - .L_44)


	//   ....[0]....
.L_44:
        /*00f0*/ 	.word	0x00005e50


	//   ....[1]....
        /*00f4*/ 	.word	0x00005f40


	//   ....[2]....
        /*00f8*/ 	.word	0x00006770


	//   ....[3]....
        /*00fc*/ 	.word	0x00007430


	//   ....[4]....
        /*0100*/ 	.word	0x00008090


	//   ....[5]....
        /*0104*/ 	.word	0x00008ce0


	//----- nvinfo : EIATTR_MBARRIER_INSTR_OFFSETS
	.align		4
.L_45:
        /*0108*/ 	.byte	0x04, 0x39
        /*010a*/ 	.short	(.L_47 - .L_46)


	//   ....[0]....
.L_46:
        /*010c*/ 	.word	0x00000600
        /*0110*/ 	.word	0x000000ff
        /*0114*/ 	.word	0x00000000
        /*0118*/ 	.short	0x0100
        /*011a*/ 	.byte	0x04
	.zero		1


	//   ....[1]....
        /*011c*/ 	.word	0x00000610
        /*0120*/ 	.word	0x000000ff
        /*0124*/ 	.word	0x00000020
        /*0128*/ 	.short	0x0100
        /*012a*/ 	.byte	0x04
	.zero		1


	//   ....[2]....
        /*012c*/ 	.word	0x00000620
        /*0130*/ 	.word	0x000000ff
        /*0134*/ 	.word	0x00000008
        /*0138*/ 	.short	0x0100
        /*013a*/ 	.byte	0x04
	.zero		1


	//   ....[3]....
        /*013c*/ 	.word	0x00000630
        /*0140*/ 	.word	0x000000ff
        /*0144*/ 	.word	0x00000028
        /*0148*/ 	.short	0x0100
        /*014a*/ 	.byte	0x04
	.zero		1


	//   ....[4]....
        /*014c*/ 	.word	0x00000640
        /*0150*/ 	.word	0x000000ff
        /*0154*/ 	.word	0x00000010
        /*0158*/ 	.short	0x0100
        /*015a*/ 	.byte	0x04
	.zero		1


	//   ....[5]....
        /*015c*/ 	.word	0x00000650
        /*0160*/ 	.word	0x000000ff
        /*0164*/ 	.word	0x00000030
        /*0168*/ 	.short	0x0100
        /*016a*/ 	.byte	0x04
	.zero		1


	//   ....[6]....
        /*016c*/ 	.word	0x00000660
        /*0170*/ 	.word	0x000000ff
        /*0174*/ 	.word	0x00000018
        /*0178*/ 	.short	0x0100
        /*017a*/ 	.byte	0x04
	.zero		1


	//   ....[7]....
        /*017c*/ 	.word	0x00000670
        /*0180*/ 	.word	0x000000ff
        /*0184*/ 	.word	0x00000038
        /*0188*/ 	.short	0x0100
        /*018a*/ 	.byte	0x04
	.zero		1


	//   ....[8]....
        /*018c*/ 	.word	0x000007a0
        /*0190*/ 	.word	0x000000ff
        /*0194*/ 	.word	0x00000040
        /*0198*/ 	.short	0x0100
        /*019a*/ 	.byte	0x04
	.zero		1


	//   ....[9]....
        /*019c*/ 	.word	0x000007b0
        /*01a0*/ 	.word	0x000000ff
        /*01a4*/ 	.word	0x00000060
        /*01a8*/ 	.short	0x0100
        /*01aa*/ 	.byte	0x04
	.zero		1


	//   ....[10]....
        /*01ac*/ 	.word	0x000007c0
        /*01b0*/ 	.word	0x000000ff
        /*01b4*/ 	.word	0x00000048
        /*01b8*/ 	.short	0x0100
        /*01ba*/ 	.byte	0x04
	.zero		1


	//   ....[11]....
        /*01bc*/ 	.word	0x000007d0
        /*01c0*/ 	.word	0x000000ff
        /*01c4*/ 	.word	0x00000068
        /*01c8*/ 	.short	0x0100
        /*01ca*/ 	.byte	0x04
	.zero		1


	//   ....[12]....
        /*01cc*/ 	.word	0x000007e0
        /*01d0*/ 	.word	0x000000ff
        /*01d4*/ 	.word	0x00000050
        /*01d8*/ 	.short	0x0100
        /*01da*/ 	.byte	0x04
	.zero		1


	//   ....[13]....
        /*01dc*/ 	.word	0x000007f0
        /*01e0*/ 	.word	0x000000ff
        /*01e4*/ 	.word	0x00000070
        /*01e8*/ 	.short	0x0100
        /*01ea*/ 	.byte	0x04
	.zero		1


	//   ....[14]....
        /*01ec*/ 	.word	0x00000800
        /*01f0*/ 	.word	0x000000ff
        /*01f4*/ 	.word	0x00000058
        /*01f8*/ 	.short	0x0100
        /*01fa*/ 	.byte	0x04
	.zero		1


	//   ....[15]....
        /*01fc*/ 	.word	0x00000810
        /*0200*/ 	.word	0x000000ff
        /*0204*/ 	.word	0x00000078
        /*0208*/ 	.short	0x0100
        /*020a*/ 	.byte	0x04
	.zero		1


	//   ....[16]....
        /*020c*/ 	.word	0x00000900
        /*0210*/ 	.word	0x000000ff
        /*0214*/ 	.word	0x00000080
        /*0218*/ 	.short	0x0100
        /*021a*/ 	.byte	0x06
	.zero		1


	//   ....[17]....
        /*021c*/ 	.word	0x00000910
        /*0220*/ 	.word	0x000000ff
        /*0224*/ 	.word	0x00000088
        /*0228*/ 	.short	0x0100
        /*022a*/ 	.byte	0x06
	.zero		1


	//   ....[18]....
        /*022c*/ 	.word	0x00000a50
        /*0230*/ 	.word	0x000000ff
        /*0234*/ 	.word	0x00000090
        /*0238*/ 	.short	0x0100
        /*023a*/ 	.byte	0x06
	.zero		1


	//   ....[19]....
        /*023c*/ 	.word	0x00000a60
        /*0240*/ 	.word	0x000000ff
        /*0244*/ 	.word	0x000000a0
        /*0248*/ 	.short	0x0100
        /*024a*/ 	.byte	0x06
	.zero		1


	//   ....[20]....
        /*024c*/ 	.word	0x00000a70
        /*0250*/ 	.word	0x000000ff
        /*0254*/ 	.word	0x00000098
        /*0258*/ 	.short	0x0100
        /*025a*/ 	.byte	0x06
	.zero		1


	//   ....[21]....
        /*025c*/ 	.word	0x00000a80
        /*0260*/ 	.word	0x000000ff
        /*0264*/ 	.word	0x000000a8
        /*0268*/ 	.short	0x0100
        /*026a*/ 	.byte	0x06
	.zero		1


	//   ....[22]....
        /*026c*/ 	.word	0x00000bb0
        /*0270*/ 	.word	0x000000ff
        /*0274*/ 	.word	0x000000b0
        /*0278*/ 	.short	0x0100
        /*027a*/ 	.byte	0x04
	.zero		1


	//   ....[23]....
        /*027c*/ 	.word	0x00000bc0
        /*0280*/ 	.word	0x000000ff
        /*0284*/ 	.word	0x000000d0
        /*0288*/ 	.short	0x0100
        /*028a*/ 	.byte	0x04
	.zero		1


	//   ....[24]....
        /*028c*/ 	.word	0x00000bd0
        /*0290*/ 	.word	0x000000ff
        /*0294*/ 	.word	0x000000b8
        /*0298*/ 	.short	0x0100
        /*029a*/ 	.byte	0x04
	.zero		1


	//   ....[25]....
        /*029c*/ 	.word	0x00000be0
        /*02a0*/ 	.word	0x000000ff
        /*02a4*/ 	.word	0x000000d8
        /*02a8*/ 	.short	0x0100
        /*02aa*/ 	.byte	0x04
	.zero		1


	//   ....[26]....
        /*02ac*/ 	.word	0x00000bf0
        /*02b0*/ 	.word	0x000000ff
        /*02b4*/ 	.word	0x000000c0
        /*02b8*/ 	.short	0x0100
        /*02ba*/ 	.byte	0x04
	.zero		1


	//   ....[27]....
        /*02bc*/ 	.word	0x00000c00
        /*02c0*/ 	.word	0x000000ff
        /*02c4*/ 	.word	0x000000e0
        /*02c8*/ 	.short	0x0100
        /*02ca*/ 	.byte	0x04
	.zero		1


	//   ....[28]....
        /*02cc*/ 	.word	0x00000c10
        /*02d0*/ 	.word	0x000000ff
        /*02d4*/ 	.word	0x000000c8
        /*02d8*/ 	.short	0x0100
        /*02da*/ 	.byte	0x04
	.zero		1


	//   ....[29]....
        /*02dc*/ 	.word	0x00000c20
        /*02e0*/ 	.word	0x000000ff
        /*02e4*/ 	.word	0x000000e8
        /*02e8*/ 	.short	0x0100
        /*02ea*/ 	.byte	0x04
	.zero		1


	//   ....[30]....
        /*02ec*/ 	.word	0x00000d10
        /*02f0*/ 	.word	0x000000ff
        /*02f4*/ 	.word	0x000000f0
        /*02f8*/ 	.short	0x0100
        /*02fa*/ 	.byte	0x04
	.zero		1


	//   ....[31]....
        /*02fc*/ 	.word	0x00000d20
        /*0300*/ 	.word	0x000000ff
        /*0304*/ 	.word	0x00000100
        /*0308*/ 	.short	0x0100
        /*030a*/ 	.byte	0x04
	.zero		1


	//   ....[32]....
        /*030c*/ 	.word	0x00000d30
        /*0310*/ 	.word	0x000000ff
        /*0314*/ 	.word	0x000000f8
        /*0318*/ 	.short	0x0100
        /*031a*/ 	.byte	0x04
	.zero		1


	//   ....[33]....
        /*031c*/ 	.word	0x00000d40
        /*0320*/ 	.word	0x000000ff
        /*0324*/ 	.word	0x00000108
        /*0328*/ 	.short	0x0100
        /*032a*/ 	.byte	0x04
	.zero		1


	//   ....[34]....
        /*032c*/ 	.word	0x00001c80
        /*0330*/ 	.word	0x00000000
        /*0334*/ 	.word	0x00000100
        /*0338*/ 	.short	0x010a
        /*033a*/ 	.byte	0xff
	.zero		1


	//   ....[35]....
        /*033c*/ 	.word	0x00001ca0
        /*0340*/ 	.word	0x00000000
        /*0344*/ 	.word	0x000000f0
        /*0348*/ 	.short	0x0101
        /*034a*/ 	.byte	0xff
	.zero		1


	//   ....[36]....
        /*034c*/ 	.word	0x00001d60
        /*0350*/ 	.word	0x000000ff
        /*0354*/ 	.word	0x00000020
        /*0358*/ 	.short	0x010a
        /*035a*/ 	.byte	0x04
	.zero		1


	//   ....[37]....
        /*035c*/ 	.word	0x00001df0
        /*0360*/ 	.word	0x000000ff
        /*0364*/ 	.word	0x00000020
        /*0368*/ 	.short	0x010a
        /*036a*/ 	.byte	0x21
	.zero		1


	//   ....[38]....
        /*036c*/ 	.word	0x00001f80
        /*0370*/ 	.word	0x000000ff
        /*0374*/ 	.word	0x00000020
        /*0378*/ 	.short	0x010a
        /*037a*/ 	.byte	0x05
	.zero		1


	//   ....[39]....
        /*037c*/ 	.word	0x000020d0
        /*0380*/ 	.word	0x000000ff
        /*0384*/ 	.word	0x00000088
        /*0388*/ 	.short	0x0101
        /*038a*/ 	.byte	0x15
	.zero		1


	//   ....[40]....
        /*038c*/ 	.word	0x000020f0
        /*0390*/ 	.word	0x000000ff
        /*0394*/ 	.word	0x00000020
        /*0398*/ 	.short	0x010a
        /*039a*/ 	.byte	0x04
	.zero		1


	//   ....[41]....
        /*039c*/ 	.word	0x00002170
        /*03a0*/ 	.word	0x000000ff
        /*03a4*/ 	.word	0x00000020
        /*03a8*/ 	.short	0x010a
        /*03aa*/ 	.byte	0x11
	.zero		1


	//   ....[42]....
        /*03ac*/ 	.word	0x00002300
        /*03b0*/ 	.word	0x000000ff
        /*03b4*/ 	.word	0x00000020
        /*03b8*/ 	.short	0x010a
        /*03ba*/ 	.byte	0x05
	.zero		1


	//   ....[43]....
        /*03bc*/ 	.word	0x00002440
        /*03c0*/ 	.word	0x00000003
        /*03c4*/ 	.word	0x00000090
        /*03c8*/ 	.short	0x010a
        /*03ca*/ 	.byte	0xff
	.zero		1


	//   ....[44]....
        /*03cc*/ 	.word	0x00002590
        /*03d0*/ 	.word	0x00000000
        /*03d4*/ 	.word	0x00000000
        /*03d8*/ 	.short	0x0101
        /*03da*/ 	.byte	0xff
	.zero		1


	//   ....[45]....
        /*03dc*/ 	.word	0x00002b50
        /*03e0*/ 	.word	0x000000ff
        /*03e4*/ 	.word	0x00000000
        /*03e8*/ 	.short	0x010a
        /*03ea*/ 	.byte	0x04
	.zero		1


	//   ....[46]....
        /*03ec*/ 	.word	0x00002be0
        /*03f0*/ 	.word	0x000000ff
        /*03f4*/ 	.word	0x00000000
        /*03f8*/ 	.short	0x010a
        /*03fa*/ 	.byte	0x05
	.zero		1


	//   ....[47]....
        /*03fc*/ 	.word	0x00002c70
        /*0400*/ 	.word	0x000000ff
        /*0404*/ 	.word	0x00000000
        /*0408*/ 	.short	0x010a
        /*040a*/ 	.byte	0x05
	.zero		1


	//   ....[48]....
        /*040c*/ 	.word	0x00002d10
        /*0410*/ 	.word	0x00000000
        /*0414*/ 	.word	0x00000000
        /*0418*/ 	.short	0x010a
        /*041a*/ 	.byte	0xff
	.zero		1


	//   ....[49]....
        /*041c*/ 	.word	0x00002e50
        /*0420*/ 	.word	0x00000002
        /*0424*/ 	.word	0x000000f0
        /*0428*/ 	.short	0x010a
        /*042a*/ 	.byte	0xff
	.zero		1


	//   ....[50]....
        /*042c*/ 	.word	0x00002eb0
        /*0430*/ 	.word	0x00000004
        /*0434*/ 	.word	0x00000000
        /*0438*/ 	.short	0x0101
        /*043a*/ 	.byte	0xff
	.zero		1


	//   ....[51]....
        /*043c*/ 	.word	0x00002ed0
        /*0440*/ 	.word	0x000000ff
        /*0444*/ 	.word	0x000000a0
        /*0448*/ 	.short	0x010a
        /*044a*/ 	.byte	0x04
	.zero		1


	//   ....[52]....
        /*044c*/ 	.word	0x00002ff0
        /*0450*/ 	.word	0x00000002
        /*0454*/ 	.word	0x00000090
        /*0458*/ 	.short	0x010a
        /*045a*/ 	.byte	0xff
	.zero		1


	//   ....[53]....
        /*045c*/ 	.word	0x00003100
        /*0460*/ 	.word	0x00000002
        /*0464*/ 	.word	0x00000000
        /*0468*/ 	.short	0x0101
        /*046a*/ 	.byte	0xff
	.zero		1


	//   ....[54]....
        /*046c*/ 	.word	0x00003190
        /*0470*/ 	.word	0x000000ff
        /*0474*/ 	.word	0x000000a0
        /*0478*/ 	.short	0x0106
        /*047a*/ 	.byte	0x04
	.zero		1


	//   ....[55]....
        /*047c*/ 	.word	0x000031b0
        /*0480*/ 	.word	0x000000ff
        /*0484*/ 	.word	0x000000a0
        /*0488*/ 	.short	0x010a
        /*048a*/ 	.byte	0x04
	.zero		1


	//   ....[56]....
        /*048c*/ 	.word	0x00003240
        /*0490*/ 	.word	0x000000ff
        /*0494*/ 	.word	0x000000a0
        /*0498*/ 	.short	0x0106
        /*049a*/ 	.byte	0x07
	.zero		1


	//   ....[57]....
        /*049c*/ 	.word	0x00003280
        /*04a0*/ 	.word	0x00000000
        /*04a4*/ 	.word	0x000000a0
        /*04a8*/ 	.short	0x010a
        /*04aa*/ 	.byte	0xff
	.zero		1


	//   ....[58]....
        /*04ac*/ 	.word	0x000037e0
        /*04b0*/ 	.word	0x00000000
        /*04b4*/ 	.word	0x00000090
        /*04b8*/ 	.short	0x010a
        /*04ba*/ 	.byte	0xff
	.zero		1


	//   ....[59]....
        /*04bc*/ 	.word	0x000038e0
        /*04c0*/ 	.word	0x00000003
        /*04c4*/ 	.word	0x00000000
        /*04c8*/ 	.short	0x0101
        /*04ca*/ 	.byte	0xff
	.zero		1


	//   ....[60]....
        /*04cc*/ 	.word	0x000038f0
        /*04d0*/ 	.word	0x000000ff
        /*04d4*/ 	.word	0x00000000
        /*04d8*/ 	.short	0x010a
        /*04da*/ 	.byte	0x04
	.zero		1


	//   ....[61]....
        /*04dc*/ 	.word	0x00003970
        /*04e0*/ 	.word	0x000000ff
        /*04e4*/ 	.word	0x000000d0
        /*04e8*/ 	.short	0x010a
        /*04ea*/ 	.byte	0x1f
	.zero		1


	//   ....[62]....
        /*04ec*/ 	.word	0x00003a50
        /*04f0*/ 	.word	0x000000ff
        /*04f4*/ 	.word	0x00000000
        /*04f8*/ 	.short	0x010a
        /*04fa*/ 	.byte	0x05
	.zero		1


	//   ....[63]....
        /*04fc*/ 	.word	0x00003b90
        /*0500*/ 	.word	0x000000ff
        /*0504*/ 	.word	0x00000000
        /*0508*/ 	.short	0x010a
        /*050a*/ 	.byte	0x04
	.zero		1


	//   ....[64]....
        /*050c*/ 	.word	0x00003e20
        /*0510*/ 	.word	0x000000ff
        /*0514*/ 	.word	0x00000000
        /*0518*/ 	.short	0x010a
        /*051a*/ 	.byte	0x04
	.zero		1


	//   ....[65]....
        /*051c*/ 	.word	0x00003eb0
        /*0520*/ 	.word	0x000000ff
        /*0524*/ 	.word	0x00000000
        /*0528*/ 	.short	0x010a
        /*052a*/ 	.byte	0x05
	.zero		1


	//   ....[66]....
        /*052c*/ 	.word	0x00003f40
        /*0530*/ 	.word	0x000000ff
        /*0534*/ 	.word	0x00000000
        /*0538*/ 	.short	0x010a
        /*053a*/ 	.byte	0x05
	.zero		1


	//   ....[67]....
        /*053c*/ 	.word	0x00003fd0
        /*0540*/ 	.word	0x000000ff
        /*0544*/ 	.word	0x00000000
        /*0548*/ 	.short	0x010a
        /*054a*/ 	.byte	0x04
	.zero		1


	//   ....[68]....
        /*054c*/ 	.word	0x000044e0
        /*0550*/ 	.word	0x0000000c
        /*0554*/ 	.word	0x00000090
        /*0558*/ 	.short	0x010a
        /*055a*/ 	.byte	0xff
	.zero		1


	//   ....[69]....
        /*055c*/ 	.word	0x00004650
        /*0560*/ 	.word	0x00000000
        /*0564*/ 	.word	0x00000000
        /*0568*/ 	.short	0x0101
        /*056a*/ 	.byte	0xff
	.zero		1


	//   ....[70]....
        /*056c*/ 	.word	0x00004ae0
        /*0570*/ 	.word	0x000000ff
        /*0574*/ 	.word	0x00000088
        /*0578*/ 	.short	0x010a
        /*057a*/ 	.byte	0x15
	.zero		1


	//   ....[71]....
        /*057c*/ 	.word	0x00004c60
        /*0580*/ 	.word	0x000000ff
        /*0584*/ 	.word	0x00000060
        /*0588*/ 	.short	0x010a
        /*058a*/ 	.byte	0x15
	.zero		1


	//   ....[72]....
        /*058c*/ 	.word	0x00004dd0
        /*0590*/ 	.word	0x000000ff
        /*0594*/ 	.word	0x00000040
        /*0598*/ 	.short	0x010b
        /*059a*/ 	.byte	0x15
	.zero		1


	//   ....[73]....
        /*059c*/ 	.word	0x00004de0
        /*05a0*/ 	.word	0x000000ff
        /*05a4*/ 	.word	0x00000000
        /*05a8*/ 	.short	0x0101
        /*05aa*/ 	.byte	0x28
	.zero		1


	//   ....[74]....
        /*05ac*/ 	.word	0x00004df0
        /*05b0*/ 	.word	0x000000ff
        /*05b4*/ 	.word	0x00000068
        /*05b8*/ 	.short	0x010a
        /*05ba*/ 	.byte	0x15
	.zero		1


	//   ....[75]....
        /*05bc*/ 	.word	0x00004f40
        /*05c0*/ 	.word	0x000000ff
        /*05c4*/ 	.word	0x00000048
        /*05c8*/ 	.short	0x010b
        /*05ca*/ 	.byte	0x15
	.zero		1


	//   ....[76]....
        /*05cc*/ 	.word	0x00004f50
        /*05d0*/ 	.word	0x000000ff
        /*05d4*/ 	.word	0x00000000
        /*05d8*/ 	.short	0x0101
        /*05da*/ 	.byte	0x27
	.zero		1


	//   ....[77]....
        /*05dc*/ 	.word	0x00004f60
        /*05e0*/ 	.word	0x000000ff
        /*05e4*/ 	.word	0x00000070
        /*05e8*/ 	.short	0x010a
        /*05ea*/ 	.byte	0x15
	.zero		1


	//   ....[78]....
        /*05ec*/ 	.word	0x000050a0
        /*05f0*/ 	.word	0x000000ff
        /*05f4*/ 	.word	0x00000050
        /*05f8*/ 	.short	0x010b
        /*05fa*/ 	.byte	0x15
	.zero		1


	//   ....[79]....
        /*05fc*/ 	.word	0x000050b0
        /*0600*/ 	.word	0x000000ff
        /*0604*/ 	.word	0x00000000
        /*0608*/ 	.short	0x0101
        /*060a*/ 	.byte	0x26
	.zero		1


	//   ....[80]....
        /*060c*/ 	.word	0x000050c0
        /*0610*/ 	.word	0x000000ff
        /*0614*/ 	.word	0x00000078
        /*0618*/ 	.short	0x010a
        /*061a*/ 	.byte	0x15
	.zero		1


	//   ....[81]....
        /*061c*/ 	.word	0x000052c0
        /*0620*/ 	.word	0x000000ff
        /*0624*/ 	.word	0x00000058
        /*0628*/ 	.short	0x010b
        /*062a*/ 	.byte	0x15
	.zero		1


	//   ....[82]....
        /*062c*/ 	.word	0x000052d0
        /*0630*/ 	.word	0x000000ff
        /*0634*/ 	.word	0x00000000
        /*0638*/ 	.short	0x0101
        /*063a*/ 	.byte	0x25
	.zero		1


	//   ....[83]....
        /*063c*/ 	.word	0x00005300
        /*0640*/ 	.word	0x000000ff
        /*0644*/ 	.word	0x00000060
        /*0648*/ 	.short	0x010a
        /*064a*/ 	.byte	0x15
	.zero		1


	//   ....[84]....
        /*064c*/ 	.word	0x00005320
        /*0650*/ 	.word	0x000000ff
        /*0654*/ 	.word	0x00000068
        /*0658*/ 	.short	0x010a
        /*065a*/ 	.byte	0x15
	.zero		1


	//   ....[85]....
        /*065c*/ 	.word	0x00005340
        /*0660*/ 	.word	0x000000ff
        /*0664*/ 	.word	0x00000070
        /*0668*/ 	.short	0x010a
        /*066a*/ 	.byte	0x15
	.zero		1


	//   ....[86]....
        /*066c*/ 	.word	0x00005380
        /*0670*/ 	.word	0x00000000
        /*0674*/ 	.word	0x00000078
        /*0678*/ 	.short	0x010a
        /*067a*/ 	.byte	0xff
	.zero		1


	//   ....[87]....
        /*067c*/ 	.word	0x000056e0
        /*0680*/ 	.word	0x00000003
        /*0684*/ 	.word	0x00000090
        /*0688*/ 	.short	0x010a
        /*068a*/ 	.byte	0xff
	.zero		1


	//   ....[88]....
        /*068c*/ 	.word	0x00005860
        /*0690*/ 	.word	0x00000000
        /*0694*/ 	.word	0x00000000
        /*0698*/ 	.short	0x0101
        /*069a*/ 	.byte	0xff
	.zero		1


	//   ....[89]....
        /*069c*/ 	.word	0x000063e0
        /*06a0*/ 	.word	0x000000ff
        /*06a4*/ 	.word	0x00000040
        /*06a8*/ 	.short	0x010a
        /*06aa*/ 	.byte	0x2c
	.zero		1


	//   ....[90]....
        /*06ac*/ 	.word	0x00006430
        /*06b0*/ 	.word	0x00000065
        /*06b4*/ 	.word	0x000000b0
        /*06b8*/ 	.short	0x010a
        /*06ba*/ 	.byte	0xff
	.zero		1


	//   ....[91]....
        /*06bc*/ 	.word	0x00006550
        /*06c0*/ 	.word	0x000000ff
        /*06c4*/ 	.word	0x00000040
        /*06c8*/ 	.short	0x010a
        /*06ca*/ 	.byte	0x2c
	.zero		1


	//   ....[92]....
        /*06cc*/ 	.word	0x00006650
        /*06d0*/ 	.word	0x00000065
        /*06d4*/ 	.word	0x000000b0
        /*06d8*/ 	.short	0x010a
        /*06da*/ 	.byte	0xff
	.zero		1


	//   ....[93]....
        /*06dc*/ 	.word	0x00007150
        /*06e0*/ 	.word	0x00000000
        /*06e4*/ 	.word	0x00000000
        /*06e8*/ 	.short	0x0101
        /*06ea*/ 	.byte	0xff
	.zero		1


	//   ....[94]....
        /*06ec*/ 	.word	0x00007160
        /*06f0*/ 	.word	0x00000003
        /*06f4*/ 	.word	0x00000040
        /*06f8*/ 	.short	0x010a
        /*06fa*/ 	.byte	0xff
	.zero		1


	//   ....[95]....
        /*06fc*/ 	.word	0x00007230
        /*0700*/ 	.word	0x00000003
        /*0704*/ 	.word	0x00000040
        /*0708*/ 	.short	0x010a
        /*070a*/ 	.byte	0xff
	.zero		1


	//   ....[96]....
        /*070c*/ 	.word	0x00007db0
        /*0710*/ 	.word	0x0000003f
        /*0714*/ 	.word	0x00000000
        /*0718*/ 	.short	0x0101
        /*071a*/ 	.byte	0xff
	.zero		1


	//   ....[97]....
        /*071c*/ 	.word	0x00007dd0
        /*0720*/ 	.word	0x0000006d
        /*0724*/ 	.word	0x00000040
        /*0728*/ 	.short	0x010a
        /*072a*/ 	.byte	0xff
	.zero		1


	//   ....[98]....
        /*072c*/ 	.word	0x00007e90
        /*0730*/ 	.word	0x0000006d
        /*0734*/ 	.word	0x00000040
        /*0738*/ 	.short	0x010a
        /*073a*/ 	.byte	0xff
	.zero		1


	//   ....[99]....
        /*073c*/ 	.word	0x00008a00
        /*0740*/ 	.word	0x0000003f
        /*0744*/ 	.word	0x00000000
        /*0748*/ 	.short	0x0101
        /*074a*/ 	.byte	0xff
	.zero		1


	//   ....[100]....
        /*074c*/ 	.word	0x00008a20
        /*0750*/ 	.word	0x0000006e
        /*0754*/ 	.word	0x00000040
        /*0758*/ 	.short	0x010a
        /*075a*/ 	.byte	0xff
	.zero		1


	//   ....[101]....
        /*075c*/ 	.word	0x00008ae0
        /*0760*/ 	.word	0x0000006e
        /*0764*/ 	.word	0x00000040
        /*0768*/ 	.short	0x010a
        /*076a*/ 	.byte	0xff
	.zero		1


	//   ....[102]....
        /*076c*/ 	.word	0x00008f20
        /*0770*/ 	.word	0x000000ff
        /*0774*/ 	.word	0x00000000
        /*0778*/ 	.short	0x0101
        /*077a*/ 	.byte	0x04
	.zero		1


	//   ....[103]....
        /*077c*/ 	.word	0x000096c0
        /*0780*/ 	.word	0x00000003
        /*0784*/ 	.word	0x00000000
        /*0788*/ 	.short	0x0101
        /*078a*/ 	.byte	0xff
	.zero		1


	//   ....[104]....
        /*078c*/ 	.word	0x00009980
        /*0790*/ 	.word	0x000000ff
        /*0794*/ 	.word	0x00000000
        /*0798*/ 	.short	0x0101
        /*079a*/ 	.byte	0x06
	.zero		1


	//   ....[105]....
        /*079c*/ 	.word	0x000099a0
        /*07a0*/ 	.word	0x00000000
        /*07a4*/ 	.word	0x00000100
        /*07a8*/ 	.short	0x010a
        /*07aa*/ 	.byte	0xff
	.zero		1


	//   ....[106]....
        /*07ac*/ 	.word	0x00009a00
        /*07b0*/ 	.word	0x00000000
        /*07b4*/ 	.word	0x00000020
        /*07b8*/ 	.short	0x010a
        /*07ba*/ 	.byte	0xff
	.zero		1


	//   ....[107]....
        /*07bc*/ 	.word	0x00009a60
        /*07c0*/ 	.word	0x00000000
        /*07c4*/ 	.word	0x00000020
        /*07c8*/ 	.short	0x010a
        /*07ca*/ 	.byte	0xff
	.zero		1


	//   ....[108]....
        /*07cc*/ 	.word	0x00009ab0
        /*07d0*/ 	.word	0x00000003
        /*07d4*/ 	.word	0x00000090
        /*07d8*/ 	.short	0x010a
        /*07da*/ 	.byte	0xff
	.zero		1


	//   ....[109]....
        /*07dc*/ 	.word	0x00009b10
        /*07e0*/ 	.word	0x00000000
        /*07e4*/ 	.word	0x00000000
        /*07e8*/ 	.short	0x010a
        /*07ea*/ 	.byte	0xff
	.zero		1


	//   ....[110]....
        /*07ec*/ 	.word	0x00009b70
        /*07f0*/ 	.word	0x00000000
        /*07f4*/ 	.word	0x00000000
        /*07f8*/ 	.short	0x010a
        /*07fa*/ 	.byte	0xff
	.zero		1


	//   ....[111]....
        /*07fc*/ 	.word	0x00009bd0
        /*0800*/ 	.word	0x00000000
        /*0804*/ 	.word	0x00000000
        /*0808*/ 	.short	0x010a
        /*080a*/ 	.byte	0xff
	.zero		1


	//   ....[112]....
        /*080c*/ 	.word	0x00009c20
        /*0810*/ 	.word	0x00000002
        /*0814*/ 	.word	0x000000f0
        /*0818*/ 	.short	0x010a
        /*081a*/ 	.byte	0xff
	.zero		1


	//   ....[113]....
        /*081c*/ 	.word	0x00009c80
        /*0820*/ 	.word	0x00000002
        /*0824*/ 	.word	0x000000a0
        /*0828*/ 	.short	0x010a
        /*082a*/ 	.byte	0xff
	.zero		1


	//   ....[114]....
        /*082c*/ 	.word	0x00009cd0
        /*0830*/ 	.word	0x00000002
        /*0834*/ 	.word	0x00000090
        /*0838*/ 	.short	0x010a
        /*083a*/ 	.byte	0xff
	.zero		1


	//   ....[115]....
        /*083c*/ 	.word	0x00009d30
        /*0840*/ 	.word	0x00000000
        /*0844*/ 	.word	0x000000a0
        /*0848*/ 	.short	0x010a
        /*084a*/ 	.byte	0xff
	.zero		1


	//   ....[116]....
        /*084c*/ 	.word	0x00009d80
        /*0850*/ 	.word	0x00000000
        /*0854*/ 	.word	0x00000090
        /*0858*/ 	.short	0x010a
        /*085a*/ 	.byte	0xff
	.zero		1


	//   ....[117]....
        /*085c*/ 	.word	0x00009de0
        /*0860*/ 	.word	0x00000003
        /*0864*/ 	.word	0x000000d0
        /*0868*/ 	.short	0x010a
        /*086a*/ 	.byte	0xff
	.zero		1


	//   ....[118]....
        /*086c*/ 	.word	0x00009e40
        /*0870*/ 	.word	0x00000000
        /*0874*/ 	.word	0x00000000
        /*0878*/ 	.short	0x010a
        /*087a*/ 	.byte	0xff
	.zero		1


	//   ....[119]....
        /*087c*/ 	.word	0x00009ea0
        /*0880*/ 	.word	0x00000000
        /*0884*/ 	.word	0x00000000
        /*0888*/ 	.short	0x010a
        /*088a*/ 	.byte	0xff
	.zero		1


	//   ....[120]....
        /*088c*/ 	.word	0x00009f00
        /*0890*/ 	.word	0x00000000
        /*0894*/ 	.word	0x00000000
        /*0898*/ 	.short	0x010a
        /*089a*/ 	.byte	0xff
	.zero		1


	//   ....[121]....
        /*089c*/ 	.word	0x00009f60
        /*08a0*/ 	.word	0x00000000
        /*08a4*/ 	.word	0x00000000
        /*08a8*/ 	.short	0x010a
        /*08aa*/ 	.byte	0xff
	.zero		1


	//   ....[122]....
        /*08ac*/ 	.word	0x00009fc0
        /*08b0*/ 	.word	0x00000000
        /*08b4*/ 	.word	0x00000000
        /*08b8*/ 	.short	0x010a
        /*08ba*/ 	.byte	0xff
	.zero		1


	//   ....[123]....
        /*08bc*/ 	.word	0x0000a010
        /*08c0*/ 	.word	0x0000000c
        /*08c4*/ 	.word	0x00000090
        /*08c8*/ 	.short	0x010a
        /*08ca*/ 	.byte	0xff
	.zero		1


	//   ....[124]....
        /*08cc*/ 	.word	0x0000a070
        /*08d0*/ 	.word	0x00000000
        /*08d4*/ 	.word	0x00000088
        /*08d8*/ 	.short	0x010a
        /*08da*/ 	.byte	0xff
	.zero		1


	//   ....[125]....
        /*08dc*/ 	.word	0x0000a0d0
        /*08e0*/ 	.word	0x00000000
        /*08e4*/ 	.word	0x00000060
        /*08e8*/ 	.short	0x010a
        /*08ea*/ 	.byte	0xff
	.zero		1


	//   ....[126]....
        /*08ec*/ 	.word	0x0000a130
        /*08f0*/ 	.word	0x00000000
        /*08f4*/ 	.word	0x00000068
        /*08f8*/ 	.short	0x010a
        /*08fa*/ 	.byte	0xff
	.zero		1


	//   ....[127]....
        /*08fc*/ 	.word	0x0000a190
        /*0900*/ 	.word	0x00000000
        /*0904*/ 	.word	0x00000070
        /*0908*/ 	.short	0x010a
        /*090a*/ 	.byte	0xff
	.zero		1


	//   ....[128]....
        /*090c*/ 	.word	0x0000a1f0
        /*0910*/ 	.word	0x00000000
        /*0914*/ 	.word	0x00000078
        /*0918*/ 	.short	0x010a
        /*091a*/ 	.byte	0xff
	.zero		1


	//   ....[129]....
        /*091c*/ 	.word	0x0000a250
        /*0920*/ 	.word	0x00000000
        /*0924*/ 	.word	0x00000060
        /*0928*/ 	.short	0x010a
        /*092a*/ 	.byte	0xff
	.zero		1


	//   ....[130]....
        /*092c*/ 	.word	0x0000a2b0
        /*0930*/ 	.word	0x00000000
        /*0934*/ 	.word	0x00000068
        /*0938*/ 	.short	0x010a
        /*093a*/ 	.byte	0xff
	.zero		1


	//   ....[131]....
        /*093c*/ 	.word	0x0000a310
        /*0940*/ 	.word	0x00000000
        /*0944*/ 	.word	0x00000070
        /*0948*/ 	.short	0x010a
        /*094a*/ 	.byte	0xff
	.zero		1


	//   ....[132]....
        /*094c*/ 	.word	0x0000a360
        /*0950*/ 	.word	0x00000003
        /*0954*/ 	.word	0x00000090
        /*0958*/ 	.short	0x010a
        /*095a*/ 	.byte	0xff
	.zero		1


	//   ....[133]....
        /*095c*/ 	.word	0x0000a3c0
        /*0960*/ 	.word	0x00000000
        /*0964*/ 	.word	0x00000040
        /*0968*/ 	.short	0x010a
        /*096a*/ 	.byte	0xff
	.zero		1


	//   ....[134]....
        /*096c*/ 	.word	0x0000a410
        /*0970*/ 	.word	0x00000065
        /*0974*/ 	.word	0x000000b0
        /*0978*/ 	.short	0x010a
        /*097a*/ 	.byte	0xff
	.zero		1


	//   ....[135]....
        /*097c*/ 	.word	0x0000a460
        /*0980*/ 	.word	0x00000003
        /*0984*/ 	.word	0x00000040
        /*0988*/ 	.short	0x010a
        /*098a*/ 	.byte	0xff
	.zero		1


	//   ....[136]....
        /*098c*/ 	.word	0x0000a4b0
        /*0990*/ 	.word	0x0000006d
        /*0994*/ 	.word	0x00000040
        /*0998*/ 	.short	0x010a
        /*099a*/ 	.byte	0xff
	.zero		1


	//   ....[137]....
        /*099c*/ 	.word	0x0000a500
        /*09a0*/ 	.word	0x0000006e
        /*09a4*/ 	.word	0x00000040
        /*09a8*/ 	.short	0x010a
        /*09aa*/ 	.byte	0xff
	.zero		1


	//----- nvinfo : EIATTR_NUM_MBARRIERS
	.align		4
.L_47:
        /*09ac*/ 	.byte	0x03, 0x38
        /*09ae*/ 	.short	0x0022


	//----- nvinfo : EIATTR_EXIT_INSTR_OFFSETS
	.align		4
        /*09b0*/ 	.byte	0x04, 0x1c
        /*09b2*/ 	.short	(.L_49 - .L_48)


	//   ....[0]....
.L_48:
        /*09b4*/ 	.word	0x00002d40


	//   ....[1]....
        /*09b8*/ 	.word	0x00003250


	//   ....[2]....
        /*09bc*/ 	.word	0x000032b0


	//   ....[3]....
        /*09c0*/ 	.word	0x00004230


	//   ....[4]....
        /*09c4*/ 	.word	0x000053b0


	//   ....[5]....
        /*09c8*/ 	.word	0x000053f0


	//   ....[6]....
        /*09cc*/ 	.word	0x00009870


	//   ....[7]....
        /*09d0*/ 	.word	0x000098e0


	//   ....[8]....
        /*09d4*/ 	.word	0x00009910


	//   ....[9]....
        /*09d8*/ 	.word	0x00009990


	//----- nvinfo : EIATTR_MAX_THREADS
	.align		4
.L_49:
        /*09dc*/ 	.byte	0x04, 0x05
        /*09de*/ 	.short	(.L_51 - .L_50)
.L_50:
        /*09e0*/ 	.word	0x00000100
        /*09e4*/ 	.word	0x00000001
        /*09e8*/ 	.word	0x00000001


	//----- nvinfo : EIATTR_CRS_STACK_SIZE
	.align		4
.L_51:
        /*09ec*/ 	.byte	0x04, 0x1e
        /*09ee*/ 	.short	(.L_53 - .L_52)
.L_52:
        /*09f0*/ 	.word	0x00000000


	//----- nvinfo : EIATTR_CBANK_PARAM_SIZE
	.align		4
.L_53:
        /*09f4*/ 	.byte	0x03, 0x19
        /*09f6*/ 	.short	0x0800


	//----- nvinfo : EIATTR_PARAM_CBANK
	.align		4
        /*09f8*/ 	.byte	0x04, 0x0a
        /*09fa*/ 	.short	(.L_55 - .L_54)
	.align		4
.L_54:
        /*09fc*/ 	.word	index@(.nv.constant0._ZN7cutlass13device_kernelINS_4gemm6kernel13GemmUniversalIN4cute5tupleIJiiiiEEENS1_10collective13CollectiveMmaINS1_35MainloopSm100TmaUmmaWarpSpecializedILi4ELi2ELi4ENS5_IJNS4_1CILi4EEESB_NSA_ILi1EEEEEEEENS5_IJNSA_ILi64EEENSA_ILi256EEESF_EEENS_10bfloat16_tENS5_IJlSC_lEEESI_SJ_NS4_8TiledMMAINS4_8MMA_AtomIJNS4_20SM100_MMA_F16BF16_SSISI_SI_fLi64ELi256ELNS4_4UMMA5MajorE0ELSO_0ELNSN_7ScaleInE0ELSP_0EEEEEENS4_6LayoutINS5_IJSC_SC_SC_EEENS5_IJNSA_ILi0EEESU_SU_EEEEENS5_IJNS4_10UnderscoreESX_SX_EEEEENS4_23SM90_TMA_LOAD_MULTICASTENS4_14ComposedLayoutINS4_7SwizzleILi3ELi4ELi3EEENS4_18smem_ptr_flag_bitsILi16EEENSS_INS5_IJNSA_ILi8EEESF_EEENS5_IJSF_SC_EEEEEEEvNS4_8identityES10_S1A_vS1B_EENS_8epilogue10collective18CollectiveEpilogueINS1D_23Sm100TmaWarpSpecializedILi4ELi2ELi32ELb1ELb0EEEJSH_NS5_IJNSS_ISF_SC_EES1I_EEESI_SJ_SI_SJ_NS1D_6fusion15FusionCallbacksIS1H_NS1K_17LinearCombinationISI_fSI_fLNS_15FloatRoundStyleE2EEESH_S1J_JEEENS4_5SM1004TMEM4LOAD26SM100_TMEM_LOAD_16dp256b8xENS4_13SM90_TMA_LOADES1A_NS4_17SM75_U32x4_LDSM_NENS4_14SM90_TMA_STOREES1A_NS4_17SM90_U32x4_STSM_NENS4_39AutoVectorizingCopyWithAssumedAlignmentILi128EEEEEEvvEEEEvNT_6ParamsE)
        /*0a00*/ 	.short	0x0380
        /*0a02*/ 	.short	0x0800


	//----- nvinfo : EIATTR_SW_WAR
	.align		4
.L_55:
        /*0a04*/ 	.byte	0x04, 0x36
        /*0a06*/ 	.short	(.L_57 - .L_56)
.L_56:
        /*0a08*/ 	.word	0x00000008
.L_57:


//--------------------- .nv.callgraph             --------------------------
	.section	.nv.callgraph,"",@"SHT_CUDA_CALLGRAPH"
	.align	4
	.sectionentsize	8
	.align		4
        /*0000*/ 	.word	0x00000000
	.align		4
        /*0004*/ 	.word	0xffffffff
	.align		4
        /*0008*/ 	.word	index@(_ZN7cutlass13device_kernelINS_4gemm6kernel13GemmUniversalIN4cute5tupleIJiiiiEEENS1_10collective13CollectiveMmaINS1_35MainloopSm100TmaUmmaWarpSpecializedILi4ELi2ELi4ENS5_IJNS4_1CILi4EEESB_NSA_ILi1EEEEEEEENS5_IJNSA_ILi64EEENSA_ILi256EEESF_EEENS_10bfloat16_tENS5_IJlSC_lEEESI_SJ_NS4_8TiledMMAINS4_8MMA_AtomIJNS4_20SM100_MMA_F16BF16_SSISI_SI_fLi64ELi256ELNS4_4UMMA5MajorE0ELSO_0ELNSN_7ScaleInE0ELSP_0EEEEEENS4_6LayoutINS5_IJSC_SC_SC_EEENS5_IJNSA_ILi0EEESU_SU_EEEEENS5_IJNS4_10UnderscoreESX_SX_EEEEENS4_23SM90_TMA_LOAD_MULTICASTENS4_14ComposedLayoutINS4_7SwizzleILi3ELi4ELi3EEENS4_18smem_ptr_flag_bitsILi16EEENSS_INS5_IJNSA_ILi8EEESF_EEENS5_IJSF_SC_EEEEEEEvNS4_8identityES10_S1A_vS1B_EENS_8epilogue10collective18CollectiveEpilogueINS1D_23Sm100TmaWarpSpecializedILi4ELi2ELi32ELb1ELb0EEEJSH_NS5_IJNSS_ISF_SC_EES1I_EEESI_SJ_SI_SJ_NS1D_6fusion15FusionCallbacksIS1H_NS1K_17LinearCombinationISI_fSI_fLNS_15FloatRoundStyleE2EEESH_S1J_JEEENS4_5SM1004TMEM4LOAD26SM100_TMEM_LOAD_16dp256b8xENS4_13SM90_TMA_LOADES1A_NS4_17SM75_U32x4_LDSM_NENS4_14SM90_TMA_STOREES1A_NS4_17SM90_U32x4_STSM_NENS4_39AutoVectorizingCopyWithAssumedAlignmentILi128EEEEEEvvEEEEvNT_6ParamsE)
	.align		4
        /*000c*/ 	.word	index@(__assertfail)
	.align		4
        /*0010*/ 	.word	0x00000000
	.align		4
        /*0014*/ 	.word	0xfffffffe
	.align		4
        /*0018*/ 	.word	0x00000000
	.align		4
        /*001c*/ 	.word	0xfffffffd
	.align		4
        /*0020*/ 	.word	0x00000000
	.align		4
        /*0024*/ 	.word	0xfffffffc


//--------------------- .nv.constant4             --------------------------
	.section	.nv.constant4,"a",@progbits
	.align	8
	.align		8
.nv.constant4:
        /*0000*/ 	.dword	__assertfail
	.align		8
        /*0008*/ 	.dword	__unnamed_1
	.align		8
        /*0010*/ 	.dword	__unnamed_2
	.align		8
        /*0018*/ 	.dword	_ZN40_INTERNAL_ed517186_4_k_cu_60384ec7_237114cuda3std3__45__cpo5beginE
	.align		8
        /*0020*/ 	.dword	_ZN40_INTERNAL_ed517186_4_k_cu_60384ec7_237114cuda3std3__45__cpo3endE
	.align		8
        /*0028*/ 	.dword	_ZN40_INTERNAL_ed517186_4_k_cu_60384ec7_237114cuda3std3__45__cpo6cbeginE
	.align		8
        /*0030*/ 	.dword	_ZN40_INTERNAL_ed517186_4_k_cu_60384ec7_237114cuda3std3__45__cpo4cendE
	.align		8
        /*0038*/ 	.dword	_ZN40_INTERNAL_ed517186_4_k_cu_60384ec7_237114cuda3std3__442_GLOBAL__N__ed517186_4_k_cu_60384ec7_237116ignoreE
	.align		8
        /*0040*/ 	.dword	_ZN40_INTERNAL_ed517186_4_k_cu_60384ec7_237114cuda3std3__419piecewise_constructE
	.align		8
        /*0048*/ 	.dword	_ZN40_INTERNAL_ed517186_4_k_cu_60384ec7_237114cuda3std3__48in_placeE
	.align		8
        /*0050*/ 	.dword	_ZN40_INTERNAL_ed517186_4_k_cu_60384ec7_237114cuda3std6ranges3__45__cpo4swapE
	.align		8
        /*0058*/ 	.dword	_ZN40_INTERNAL_ed517186_4_k_cu_60384ec7_237114cuda3std6ranges3__45__cpo9iter_moveE
	.align		8
        /*0060*/ 	.dword	_ZN40_INTERNAL_ed517186_4_k_cu_60384ec7_237114cute7productE
	.align		8
        /*0068*/ 	.dword	_ZN40_INTERNAL_ed517186_4_k_cu_60384ec7_237114cute1_E
	.align		8
        /*0070*/ 	.dword	$str$25
	.align		8
        /*0078*/ 	.dword	$str$26
	.align		8
        /*0080*/ 	.dword	$str$27
	.align		8
        /*0088*/ 	.dword	$str$28


//--------------------- .text._ZN7cutlass13device_kernelINS_4gemm6kernel13GemmUniversalIN4cute5tupleIJiiiiEEENS1_10collective13CollectiveMmaINS1_35MainloopSm100TmaUmmaWarpSpecializedILi4ELi2ELi4ENS5_IJNS4_1CILi4EEESB_NSA_ILi1EEEEEEEENS5_IJNSA_ILi64EEENSA_ILi256EEESF_EEENS_10bfloat16_tENS5_IJlSC_lEEESI_SJ_NS4_8TiledMMAINS4_8MMA_AtomIJNS4_20SM100_MMA_F16BF16_SSISI_SI_fLi64ELi256ELNS4_4UMMA5MajorE0ELSO_0ELNSN_7ScaleInE0ELSP_0EEEEEENS4_6LayoutINS5_IJSC_SC_SC_EEENS5_IJNSA_ILi0EEESU_SU_EEEEENS5_IJNS4_10UnderscoreESX_SX_EEEEENS4_23SM90_TMA_LOAD_MULTICASTENS4_14ComposedLayoutINS4_7SwizzleILi3ELi4ELi3EEENS4_18smem_ptr_flag_bitsILi16EEENSS_INS5_IJNSA_ILi8EEESF_EEENS5_IJSF_SC_EEEEEEEvNS4_8identityES10_S1A_vS1B_EENS_8epilogue10collective18CollectiveEpilogueINS1D_23Sm100TmaWarpSpecializedILi4ELi2ELi32ELb1ELb0EEEJSH_NS5_IJNSS_ISF_SC_EES1I_EEESI_SJ_SI_SJ_NS1D_6fusion15FusionCallbacksIS1H_NS1K_17LinearCombinationISI_fSI_fLNS_15FloatRoundStyleE2EEESH_S1J_JEEENS4_5SM1004TMEM4LOAD26SM100_TMEM_LOAD_16dp256b8xENS4_13SM90_TMA_LOADES1A_NS4_17SM75_U32x4_LDSM_NENS4_14SM90_TMA_STOREES1A_NS4_17SM90_U32x4_STSM_NENS4_39AutoVectorizingCopyWithAssumedAlignmentILi128EEEEEEvvEEEEvNT_6ParamsE --------------------------
	.section	.text._ZN7cutlass13device_kernelINS_4gemm6kernel13GemmUniversalIN4cute5tupleIJiiiiEEENS1_10collective13CollectiveMmaINS1_35MainloopSm100TmaUmmaWarpSpecializedILi4ELi2ELi4ENS5_IJNS4_1CILi4EEESB_NSA_ILi1EEEEEEEENS5_IJNSA_ILi64EEENSA_ILi256EEESF_EEENS_10bfloat16_tENS5_IJlSC_lEEESI_SJ_NS4_8TiledMMAINS4_8MMA_AtomIJNS4_20SM100_MMA_F16BF16_SSISI_SI_fLi64ELi256ELNS4_4UMMA5MajorE0ELSO_0ELNSN_7ScaleInE0ELSP_0EEEEEENS4_6LayoutINS5_IJSC_SC_SC_EEENS5_IJNSA_ILi0EEESU_SU_EEEEENS5_IJNS4_10UnderscoreESX_SX_EEEEENS4_23SM90_TMA_LOAD_MULTICASTENS4_14ComposedLayoutINS4_7SwizzleILi3ELi4ELi3EEENS4_18smem_ptr_flag_bitsILi16EEENSS_INS5_IJNSA_ILi8EEESF_EEENS5_IJSF_SC_EEEEEEEvNS4_8identityES10_S1A_vS1B_EENS_8epilogue10collective18CollectiveEpilogueINS1D_23Sm100TmaWarpSpecializedILi4ELi2ELi32ELb1ELb0EEEJSH_NS5_IJNSS_ISF_SC_EES1I_EEESI_SJ_SI_SJ_NS1D_6fusion15FusionCallbacksIS1H_NS1K_17LinearCombinationISI_fSI_fLNS_15FloatRoundStyleE2EEESH_S1J_JEEENS4_5SM1004TMEM4LOAD26SM100_TMEM_LOAD_16dp256b8xENS4_13SM90_TMA_LOADES1A_NS4_17SM75_U32x4_LDSM_NENS4_14SM90_TMA_STOREES1A_NS4_17SM90_U32x4_STSM_NENS4_39AutoVectorizingCopyWithAssumedAlignmentILi128EEEEEEvvEEEEvNT_6ParamsE,"ax",@progbits
	.align	128
.text._ZN7cutlass13device_kernelINS_4gemm6kernel13GemmUniversalIN4cute5tupleIJiiiiEEENS1_10collective13CollectiveMmaINS1_35MainloopSm100TmaUmmaWarpSpecializedILi4ELi2ELi4ENS5_IJNS4_1CILi4EEESB_NSA_ILi1EEEEEEEENS5_IJNSA_ILi64EEENSA_ILi256EEESF_EEENS_10bfloat16_tENS5_IJlSC_lEEESI_SJ_NS4_8TiledMMAINS4_8MMA_AtomIJNS4_20SM100_MMA_F16BF16_SSISI_SI_fLi64ELi256ELNS4_4UMMA5MajorE0ELSO_0ELNSN_7ScaleInE0ELSP_0EEEEEENS4_6LayoutINS5_IJSC_SC_SC_EEENS5_IJNSA_ILi0EEESU_SU_EEEEENS5_IJNS4_10UnderscoreESX_SX_EEEEENS4_23SM90_TMA_LOAD_MULTICASTENS4_14ComposedLayoutINS4_7SwizzleILi3ELi4ELi3EEENS4_18smem_ptr_flag_bitsILi16EEENSS_INS5_IJNSA_ILi8EEESF_EEENS5_IJSF_SC_EEEEEEEvNS4_8identityES10_S1A_vS1B_EENS_8epilogue10collective18CollectiveEpilogueINS1D_23Sm100TmaWarpSpecializedILi4ELi2ELi32ELb1ELb0EEEJSH_NS5_IJNSS_ISF_SC_EES1I_EEESI_SJ_SI_SJ_NS1D_6fusion15FusionCallbacksIS1H_NS1K_17LinearCombinationISI_fSI_fLNS_15FloatRoundStyleE2EEESH_S1J_JEEENS4_5SM1004TMEM4LOAD26SM100_TMEM_LOAD_16dp256b8xENS4_13SM90_TMA_LOADES1A_NS4_17SM75_U32x4_LDSM_NENS4_14SM90_TMA_STOREES1A_NS4_17SM90_U32x4_STSM_NENS4_39AutoVectorizingCopyWithAssumedAlignmentILi128EEEEEEvvEEEEvNT_6ParamsE:
        .type           _ZN7cutlass13device_kernelINS_4gemm6kernel13GemmUniversalIN4cute5tupleIJiiiiEEENS1_10collective13CollectiveMmaINS1_35MainloopSm100TmaUmmaWarpSpecializedILi4ELi2ELi4ENS5_IJNS4_1CILi4EEESB_NSA_ILi1EEEEEEEENS5_IJNSA_ILi64EEENSA_ILi256EEESF_EEENS_10bfloat16_tENS5_IJlSC_lEEESI_SJ_NS4_8TiledMMAINS4_8MMA_AtomIJNS4_20SM100_MMA_F16BF16_SSISI_SI_fLi64ELi256ELNS4_4UMMA5MajorE0ELSO_0ELNSN_7ScaleInE0ELSP_0EEEEEENS4_6LayoutINS5_IJSC_SC_SC_EEENS5_IJNSA_ILi0EEESU_SU_EEEEENS5_IJNS4_10UnderscoreESX_SX_EEEEENS4_23SM90_TMA_LOAD_MULTICASTENS4_14ComposedLayoutINS4_7SwizzleILi3ELi4ELi3EEENS4_18smem_ptr_flag_bitsILi16EEENSS_INS5_IJNSA_ILi8EEESF_EEENS5_IJSF_SC_EEEEEEEvNS4_8identityES10_S1A_vS1B_EENS_8epilogue10collective18CollectiveEpilogueINS1D_23Sm100TmaWarpSpecializedILi4ELi2ELi32ELb1ELb0EEEJSH_NS5_IJNSS_ISF_SC_EES1I_EEESI_SJ_SI_SJ_NS1D_6fusion15FusionCallbacksIS1H_NS1K_17LinearCombinationISI_fSI_fLNS_15FloatRoundStyleE2EEESH_S1J_JEEENS4_5SM1004TMEM4LOAD26SM100_TMEM_LOAD_16dp256b8xENS4_13SM90_TMA_LOADES1A_NS4_17SM75_U32x4_LDSM_NENS4_14SM90_TMA_STOREES1A_NS4_17SM90_U32x4_STSM_NENS4_39AutoVectorizingCopyWithAssumedAlignmentILi128EEEEEEvvEEEEvNT_6ParamsE,@function
        .size           _ZN7cutlass13device_kernelINS_4gemm6kernel13GemmUniversalIN4cute5tupleIJiiiiEEENS1_10collective13CollectiveMmaINS1_35MainloopSm100TmaUmmaWarpSpecializedILi4ELi2ELi4ENS5_IJNS4_1CILi4EEESB_NSA_ILi1EEEEEEEENS5_IJNSA_ILi64EEENSA_ILi256EEESF_EEENS_10bfloat16_tENS5_IJlSC_lEEESI_SJ_NS4_8TiledMMAINS4_8MMA_AtomIJNS4_20SM100_MMA_F16BF16_SSISI_SI_fLi64ELi256ELNS4_4UMMA5MajorE0ELSO_0ELNSN_7ScaleInE0ELSP_0EEEEEENS4_6LayoutINS5_IJSC_SC_SC_EEENS5_IJNSA_ILi0EEESU_SU_EEEEENS5_IJNS4_10UnderscoreESX_SX_EEEEENS4_23SM90_TMA_LOAD_MULTICASTENS4_14ComposedLayoutINS4_7SwizzleILi3ELi4ELi3EEENS4_18smem_ptr_flag_bitsILi16EEENSS_INS5_IJNSA_ILi8EEESF_EEENS5_IJSF_SC_EEEEEEEvNS4_8identityES10_S1A_vS1B_EENS_8epilogue10collective18CollectiveEpilogueINS1D_23Sm100TmaWarpSpecializedILi4ELi2ELi32ELb1ELb0EEEJSH_NS5_IJNSS_ISF_SC_EES1I_EEESI_SJ_SI_SJ_NS1D_6fusion15FusionCallbacksIS1H_NS1K_17LinearCombinationISI_fSI_fLNS_15FloatRoundStyleE2EEESH_S1J_JEEENS4_5SM1004TMEM4LOAD26SM100_TMEM_LOAD_16dp256b8xENS4_13SM90_TMA_LOADES1A_NS4_17SM75_U32x4_LDSM_NENS4_14SM90_TMA_STOREES1A_NS4_17SM90_U32x4_STSM_NENS4_39AutoVectorizingCopyWithAssumedAlignmentILi128EEEEEEvvEEEEvNT_6ParamsE,(.L_x_183 - _ZN7cutlass13device_kernelINS_4gemm6kernel13GemmUniversalIN4cute5tupleIJiiiiEEENS1_10collective13CollectiveMmaINS1_35MainloopSm100TmaUmmaWarpSpecializedILi4ELi2ELi4ENS5_IJNS4_1CILi4EEESB_NSA_ILi1EEEEEEEENS5_IJNSA_ILi64EEENSA_ILi256EEESF_EEENS_10bfloat16_tENS5_IJlSC_lEEESI_SJ_NS4_8TiledMMAINS4_8MMA_AtomIJNS4_20SM100_MMA_F16BF16_SSISI_SI_fLi64ELi256ELNS4_4UMMA5MajorE0ELSO_0ELNSN_7ScaleInE0ELSP_0EEEEEENS4_6LayoutINS5_IJSC_SC_SC_EEENS5_IJNSA_ILi0EEESU_SU_EEEEENS5_IJNS4_10UnderscoreESX_SX_EEEEENS4_23SM90_TMA_LOAD_MULTICASTENS4_14ComposedLayoutINS4_7SwizzleILi3ELi4ELi3EEENS4_18smem_ptr_flag_bitsILi16EEENSS_INS5_IJNSA_ILi8EEESF_EEENS5_IJSF_SC_EEEEEEEvNS4_8identityES10_S1A_vS1B_EENS_8epilogue10collective18CollectiveEpilogueINS1D_23Sm100TmaWarpSpecializedILi4ELi2ELi32ELb1ELb0EEEJSH_NS5_IJNSS_ISF_SC_EES1I_EEESI_SJ_SI_SJ_NS1D_6fusion15FusionCallbacksIS1H_NS1K_17LinearCombinationISI_fSI_fLNS_15FloatRoundStyleE2EEESH_S1J_JEEENS4_5SM1004TMEM4LOAD26SM100_TMEM_LOAD_16dp256b8xENS4_13SM90_TMA_LOADES1A_NS4_17SM75_U32x4_LDSM_NENS4_14SM90_TMA_STOREES1A_NS4_17SM90_U32x4_STSM_NENS4_39AutoVectorizingCopyWithAssumedAlignmentILi128EEEEEEvvEEEEvNT_6ParamsE)
        .other          _ZN7cutlass13device_kernelINS_4gemm6kernel13GemmUniversalIN4cute5tupleIJiiiiEEENS1_10collective13CollectiveMmaINS1_35MainloopSm100TmaUmmaWarpSpecializedILi4ELi2ELi4ENS5_IJNS4_1CILi4EEESB_NSA_ILi1EEEEEEEENS5_IJNSA_ILi64EEENSA_ILi256EEESF_EEENS_10bfloat16_tENS5_IJlSC_lEEESI_SJ_NS4_8TiledMMAINS4_8MMA_AtomIJNS4_20SM100_MMA_F16BF16_SSISI_SI_fLi64ELi256ELNS4_4UMMA5MajorE0ELSO_0ELNSN_7ScaleInE0ELSP_0EEEEEENS4_6LayoutINS5_IJSC_SC_SC_EEENS5_IJNSA_ILi0EEESU_SU_EEEEENS5_IJNS4_10UnderscoreESX_SX_EEEEENS4_23SM90_TMA_LOAD_MULTICASTENS4_14ComposedLayoutINS4_7SwizzleILi3ELi4ELi3EEENS4_18smem_ptr_flag_bitsILi16EEENSS_INS5_IJNSA_ILi8EEESF_EEENS5_IJSF_SC_EEEEEEEvNS4_8identityES10_S1A_vS1B_EENS_8epilogue10collective18CollectiveEpilogueINS1D_23Sm100TmaWarpSpecializedILi4ELi2ELi32ELb1ELb0EEEJSH_NS5_IJNSS_ISF_SC_EES1I_EEESI_SJ_SI_SJ_NS1D_6fusion15FusionCallbacksIS1H_NS1K_17LinearCombinationISI_fSI_fLNS_15FloatRoundStyleE2EEESH_S1J_JEEENS4_5SM1004TMEM4LOAD26SM100_TMEM_LOAD_16dp256b8xENS4_13SM90_TMA_LOADES1A_NS4_17SM75_U32x4_LDSM_NENS4_14SM90_TMA_STOREES1A_NS4_17SM90_U32x4_STSM_NENS4_39AutoVectorizingCopyWithAssumedAlignmentILi128EEEEEEvvEEEEvNT_6ParamsE,@"STO_CUDA_ENTRY STV_DEFAULT"
_ZN7cutlass13device_kernelINS_4gemm6kernel13GemmUniversalIN4cute5tupleIJiiiiEEENS1_10collective13CollectiveMmaINS1_35MainloopSm100TmaUmmaWarpSpecializedILi4ELi2ELi4ENS5_IJNS4_1CILi4EEESB_NSA_ILi1EEEEEEEENS5_IJNSA_ILi64EEENSA_ILi256EEESF_EEENS_10bfloat16_tENS5_IJlSC_lEEESI_SJ_NS4_8TiledMMAINS4_8MMA_AtomIJNS4_20SM100_MMA_F16BF16_SSISI_SI_fLi64ELi256ELNS4_4UMMA5MajorE0ELSO_0ELNSN_7ScaleInE0ELSP_0EEEEEENS4_6LayoutINS5_IJSC_SC_SC_EEENS5_IJNSA_ILi0EEESU_SU_EEEEENS5_IJNS4_10UnderscoreESX_SX_EEEEENS4_23SM90_TMA_LOAD_MULTICASTENS4_14ComposedLayoutINS4_7SwizzleILi3ELi4ELi3EEENS4_18smem_ptr_flag_bitsILi16EEENSS_INS5_IJNSA_ILi8EEESF_EEENS5_IJSF_SC_EEEEEEEvNS4_8identityES10_S1A_vS1B_EENS_8epilogue10collective18CollectiveEpilogueINS1D_23Sm100TmaWarpSpecializedILi4ELi2ELi32ELb1ELb0EEEJSH_NS5_IJNSS_ISF_SC_EES1I_EEESI_SJ_SI_SJ_NS1D_6fusion15FusionCallbacksIS1H_NS1K_17LinearCombinationISI_fSI_fLNS_15FloatRoundStyleE2EEESH_S1J_JEEENS4_5SM1004TMEM4LOAD26SM100_TMEM_LOAD_16dp256b8xENS4_13SM90_TMA_LOADES1A_NS4_17SM75_U32x4_LDSM_NENS4_14SM90_TMA_STOREES1A_NS4_17SM90_U32x4_STSM_NENS4_39AutoVectorizingCopyWithAssumedAlignmentILi128EEEEEEvvEEEEvNT_6ParamsE:
[----:B------:R-:W1:Y:S01]  /*0000*/  LDC R1, c[0x0][0x37c] ;  /* 0x0000df00ff017b82 */ /* 0x000e620000000800 */
[----:B------:R-:W2:Y:S01]  /*0010*/  S2R R97, SR_TID.X ;  /* 0x0000000000617919 */ /* 0x000ea20000002100 */
[----:B------:R-:W3:Y:S01]  /*0020*/  LDCU.64 UR8, c[0x0][0x890] ;  /* 0x00011200ff0877ac */ /* 0x000ee20008000a00 */
[----:B------:R-:W-:Y:S02]  /*0030*/  PRMT R85, RZ, 0x7610, R85 ;  /* 0x00007610ff557816 */ /* 0x000fe40000000055 */
[----:B------:R-:W-:Y:S02]  /*0040*/  ELECT P3, URZ, PT ;  /* 0x0000000000ff782f */ /* 0x000fe40003860000 */
[----:B---3--:R-:W-:-:S04]  /*0050*/  ISETP.NE.U32.AND P0, PT, RZ, UR8, PT ;  /* 0x00000008ff007c0c */ /* 0x008fc8000bf05070 */
[----:B------:R-:W-:Y:S02]  /*0060*/  ISETP.NE.AND.EX P1, PT, RZ, UR9, PT, P0 ;  /* 0x00000009ff007c0c */ /* 0x000fe4000bf25300 */
[----:B--2---:R-:W-:-:S05]  /*0070*/  SHF.R.U32.HI R86, RZ, 0x5, R97 ;  /* 0x00000005ff567819 */ /* 0x004fca0000011661 */
[----:B------:R-:W2:Y:S02]  /*0080*/  SHFL.IDX PT, R0, R86, RZ, 0x1f ;  /* 0x00001fff56007589 */ /* 0x000ea400000e0000 */
[----:B--2---:R-:W-:-:S04]  /*0090*/  R2UR UR17, R0 ;  /* 0x00000000001172ca */ /* 0x004fc800000e0000 */
[----:B-1----:R-:W-:Y:S05]  /*00a0*/  @P1 BRA `(.L_x_0) ;  /* 0x0000000000301947 */ /* 0x002fea0003800000 */
[----:B------:R-:W1:Y:S02]  /*00b0*/  LDCU.64 UR4, c[0x0][0x888] ;  /* 0x00011100ff0477ac */ /* 0x000e640008000a00 */
[----:B-1----:R-:W-:-:S04]  /*00c0*/  UISETP.NE.U32.AND UP0, UPT, UR4, URZ, UPT ;  /* 0x000000ff0400728c */ /* 0x002fc8000bf05070 */
[----:B------:R-:W-:-:S09]  /*00d0*/  UISETP.NE.AND.EX UP0, UPT, UR5, URZ, UPT, UP0 ;  /* 0x000000ff0500728c */ /* 0x000fd2000bf05300 */
[----:B------:R-:W-:Y:S05]  /*00e0*/  BRA.U !UP0, `(.L_x_1) ;  /* 0x0000000108147547 */ /* 0x000fea000b800000 */
[----:B------:R-:W1:Y:S01]  /*00f0*/  LDC.64 R2, c[0x0][0x888] ;  /* 0x00022200ff027b82 */ /* 0x000e620000000a00 */
[----:B------:R-:W1:Y:S02]  /*0100*/  LDCU.64 UR4, c[0x0][0x358] ;  /* 0x00006b00ff0477ac */ /* 0x000e640008000a00 */
[----:B-1----:R1:W5:Y:S01]  /*0110*/  LDG.E R41, desc[UR4][R2.64] ;  /* 0x0000000402297981 */ /* 0x002362000c1e1900 */
[----:B------:R-:W-:Y:S01]  /*0120*/  HFMA2 R85, -RZ, RZ, 0, 5.9604644775390625e-08 ;  /* 0x00000001ff557431 */ /* 0x000fe200000001ff */
[----:B------:R-:W-:Y:S05]  /*0130*/  BRA `(.L_x_0) ;  /* 0x00000000000c7947 */ /* 0x000fea0003800000 */
.L_x_1:
[----:B------:R-:W1:Y:S01]  /*0140*/  LDCU UR4, c[0x0][0x880] ;  /* 0x00011000ff0477ac */ /* 0x000e620008000800 */
[----:B------:R-:W-:Y:S01]  /*0150*/  HFMA2 R85, -RZ, RZ, 0, 5.9604644775390625e-08 ;  /* 0x00000001ff557431 */ /* 0x000fe200000001ff */
[----:B-1----:R-:W-:-:S07]  /*0160*/  MOV R41, UR4 ;  /* 0x0000000400297c02 */ /* 0x002fce0008000f00 */
.L_x_0:
[----:B------:R-:W2:Y:S02]  /*0170*/  LDCU.64 UR4, c[0x0][0x8b0] ;  /* 0x00011600ff0477ac */ /* 0x000ea40008000a00 */
[----:B--2---:R-:W-:-:S04]  /*0180*/  UISETP.NE.U32.AND UP0, UPT, UR4, URZ, UPT ;  /* 0x000000ff0400728c */ /* 0x004fc8000bf05070 */
[----:B------:R-:W-:-:S09]  /*0190*/  UISETP.NE.AND.EX UP0, UPT, UR5, URZ, UPT, UP0 ;  /* 0x000000ff0500728c */ /* 0x000fd2000bf05300 */
[----:B------:R-:W-:Y:S05]  /*01a0*/  BRA.U UP0, `(.L_x_2) ;  /* 0x0000000100287547 */ /* 0x000fea000b800000 */
[----:B------:R-:W2:Y:S02]  /*01b0*/  LDCU.64 UR4, c[0x0][0x8a8] ;  /* 0x00011500ff0477ac */ /* 0x000ea40008000a00 */
[----:B--2---:R-:W-:-:S04]  /*01c0*/  UISETP.NE.U32.AND UP0, UPT, UR4, URZ, UPT ;  /* 0x000000ff0400728c */ /* 0x004fc8000bf05070 */
[----:B------:R-:W-:-:S09]  /*01d0*/  UISETP.NE.AND.EX UP0, UPT, UR5, URZ, UPT, UP0 ;  /* 0x000000ff0500728c */ /* 0x000fd2000bf05300 */
[----:B------:R-:W-:Y:S05]  /*01e0*/  BRA.U !UP0, `(.L_x_3) ;  /* 0x0000000108107547 */ /* 0x000fea000b800000 */
[----:B------:R-:W2:Y:S01]  /*01f0*/  LDC.64 R38, c[0x0][0x8a8] ;  /* 0x00022a00ff267b82 */ /* 0x000ea20000000a00 */
[----:B------:R-:W2:Y:S02]  /*0200*/  LDCU.64 UR4, c[0x0][0x358] ;  /* 0x00006b00ff0477ac */ /* 0x000ea40008000a00 */
[----:B--2---:R2:W5:Y:S01]  /*0210*/  LDG.E R38, desc[UR4][R38.64] ;  /* 0x0000000426267981 */ /* 0x004562000c1e1900 */
[----:B------:R-:W-:Y:S05]  /*0220*/  BRA `(.L_x_2) ;  /* 0x0000000000087947 */ /* 0x000fea0003800000 */
.L_x_3:
[----:B------:R-:W2:Y:S02]  /*0230*/  LDCU UR4, c[0x0][0x8a0] ;  /* 0x00011400ff0477ac */ /* 0x000ea40008000800 */
[----:B--2---:R-:W-:Y:S02]  /*0240*/  MOV R38, UR4 ;  /* 0x0000000400267c02 */ /* 0x004fe40008000f00 */
.L_x_2:
[----:B------:R-:W-:Y:S01]  /*0250*/  IMAD.U32 R0, RZ, RZ, UR17 ;  /* 0x00000011ff007e24 */ /* 0x000fe2000f8e00ff */
[----:B------:R-:W-:Y:S04]  /*0260*/  BSSY.RECONVERGENT B0, `(.L_x_4) ;  /* 0x000000c000007945 */ /* 0x000fe80003800200 */
[C---:B------:R-:W-:Y:S02]  /*0270*/  ISETP.NE.OR P2, PT, R0.reuse, 0x1, !P3 ;  /* 0x000000010000780c */ /* 0x040fe40005f45670 */
[----:B------:R-:W-:-:S11]  /*0280*/  ISETP.NE.OR P1, PT, R0, 0x3, !P3 ;  /* 0x000000030000780c */ /* 0x000fd60005f25670 */
[----:B------:R-:W-:Y:S05]  /*0290*/  @P2 BRA `(.L_x_5) ;  /* 0x0000000000202947 */ /* 0x000fea0003800000 */
[----:B------:R-:W3:Y:S02]  /*02a0*/  LDCU.64 UR4, c[0x0][0x348] ;  /* 0x00006900ff0477ac */ /* 0x000ee40008000a00 */
[----:B---3--:R-:W-:Y:S02]  /*02b0*/  UIADD3 UR6, UP1, UPT, UR4, 0x80, URZ ;  /* 0x0000008004067890 */ /* 0x008fe4000ff3e0ff */
[----:B------:R-:W-:Y:S02]  /*02c0*/  UIADD3 UR4, UP0, UPT, UR4, 0x180, URZ ;  /* 0x0000018004047890 */ /* 0x000fe4000ff1e0ff */
[----:B------:R-:W-:Y:S02]  /*02d0*/  UIADD3.X UR7, UPT, UPT, URZ, UR5, URZ, UP1, !UPT ;  /* 0x00000005ff077290 */ /* 0x000fe40008ffe4ff */
[----:B------:R-:W-:-:S07]  /*02e0*/  UIADD3.X UR5, UPT, UPT, URZ, UR5, URZ, UP0, !UPT ;  /* 0x00000005ff057290 */ /* 0x000fce00087fe4ff */
[----:B------:R3:W-:Y:S02]  /*02f0*/  UTMACCTL.PF [UR6] ;  /* 0x00000000060079b9 */ /* 0x0007e40008040000 */
[----:B------:R3:W-:Y:S02]  /*0300*/  UTMACCTL.PF [UR4] ;  /* 0x00000000040079b9 */ /* 0x0007e40008040000 */
[----:B---3--:R-:W-:Y:S01]  /*0310*/  NOP ;  /* 0x0000000000007918 */ /* 0x008fe20000000000 */
.L_x_5:
[----:B------:R-:W-:Y:S05]  /*0320*/  BSYNC.RECONVERGENT B0 ;  /* 0x0000000000007941 */ /* 0x000fea0003800200 */
.L_x_4:
[----:B------:R-:W-:Y:S04]  /*0330*/  BSSY.RECONVERGENT B0, `(.L_x_6) ;  /* 0x000000a000007945 */ /* 0x000fe80003800200 */
        /* <DEDUP_REMOVED lines=9> */
.L_x_7:
[----:B------:R-:W-:Y:S05]  /*03d0*/  BSYNC.RECONVERGENT B0 ;  /* 0x0000000000007941 */ /* 0x000fea0003800200 */
.L_x_6:
[----:B------:R-:W3:Y:S01]  /*03e0*/  LDCU.64 UR4, c[0x0][0x888] ;  /* 0x00011100ff0477ac */ /* 0x000ee20008000a00 */
[----:B------:R-:W-:Y:S01]  /*03f0*/  ISETP.NE.AND.EX P0, PT, RZ, UR9, PT, P0 ;  /* 0x00000009ff007c0c */ /* 0x000fe2000bf05300 */
[----:B------:R-:W-:Y:S01]  /*0400*/  UPLOP3.LUT UP3, UPT, UPT, UPT, UPT, 0x80, 0x8 ;  /* 0x000000000008789c */ /* 0x000fe20003f6f070 */
[----:B---3--:R-:W-:-:S04]  /*0410*/  ISETP.NE.U32.AND P1, PT, RZ, UR4, PT ;  /* 0x00000004ff007c0c */ /* 0x008fc8000bf25070 */
[----:B------:R-:W-:-:S13]  /*0420*/  ISETP.NE.AND.EX P1, PT, RZ, UR5, PT, P1 ;  /* 0x00000005ff007c0c */ /* 0x000fda000bf25310 */
[----:B------:R-:W-:Y:S05]  /*0430*/  @P1 BRA P0, `(.L_x_8) ;  /* 0x0000000000281947 */ /* 0x000fea0000000000 */
[----:B------:R-:W-:Y:S01]  /*0440*/  UISETP.NE.U32.AND UP0, UPT, UR8, URZ, UPT ;  /* 0x000000ff0800728c */ /* 0x000fe2000bf05070 */
[----:B-----5:R-:W-:Y:S01]  /*0450*/  FSETP.NEU.AND P0, PT, R41, RZ, PT ;  /* 0x000000ff2900720b */ /* 0x020fe20003f0d000 */
[----:B------:R-:W-:Y:S02]  /*0460*/  UISETP.NE.U32.AND UP2, UPT, UR4, URZ, UPT ;  /* 0x000000ff0400728c */ /* 0x000fe4000bf45070 */
[----:B------:R-:W-:Y:S02]  /*0470*/  UISETP.NE.AND.EX UP1, UPT, UR9, URZ, UPT, UP0 ;  /* 0x000000ff0900728c */ /* 0x000fe4000bf25300 */
[----:B------:R-:W-:-:S04]  /*0480*/  UISETP.NE.AND.EX UP0, UPT, UR5, URZ, UPT, UP2 ;  /* 0x000000ff0500728c */ /* 0x000fc8000bf05320 */
[----:B------:R-:W-:-:S04]  /*0490*/  USEL UR4, URZ, 0xffffffff, UP0 ;  /* 0xffffffffff047887 */ /* 0x000fc80008000000 */
[----:B------:R-:W-:Y:S01]  /*04a0*/  VOTEU.ANY UP0, P0 ;  /* 0x0000000000ff7886 */ /* 0x000fe20000000100 */
[----:B------:R-:W-:-:S04]  /*04b0*/  @!UP1 USEL UR4, URZ, 0xffffffff, UP0 ;  /* 0xffffffffff049887 */ /* 0x000fc80008000000 */
[----:B------:R-:W-:-:S04]  /*04c0*/  ULOP3.LUT UR4, UR4, 0x1, URZ, 0xc0, !UPT ;  /* 0x0000000104047892 */ /* 0x000fc8000f8ec0ff */
[----:B------:R-:W-:-:S11]  /*04d0*/  UISETP.NE.U32.AND UP3, UPT, UR4, 0x1, UPT ;  /* 0x000000010400788c */ /* 0x000fd6000bf65070 */
.L_x_8:
[----:B-1----:R-:W1:Y:S01]  /*04e0*/  SHFL.IDX PT, R2, R86, RZ, 0x1f ;  /* 0x00001fff56027589 */ /* 0x002e6200000e0000 */
[----:B------:R-:W-:-:S04]  /*04f0*/  UISETP.NE.AND UP0, UPT, UR17, 0x2, UPT ;  /* 0x000000021100788c */ /* 0x000fc8000bf05270 */
[----:B------:R-:W-:Y:S01]  /*0500*/  USEL UR48, URZ, 0x1, UP0 ;  /* 0x00000001ff307887 */ /* 0x000fe20008000000 */
[----:B-1----:R-:W-:-:S13]  /*0510*/  ISETP.NE.AND P0, PT, R2, RZ, PT ;  /* 0x000000ff0200720c */ /* 0x002fda0003f05270 */
[----:B------:R-:W-:Y:S05]  /*0520*/  @P0 BRA `(.L_x_9) ;  /* 0x0000000000580947 */ /* 0x000fea0003800000 */
[----:B------:R-:W1:Y:S01]  /*0530*/  S2UR UR4, SR_CgaCtaId ;  /* 0x00000000000479c3 */ /* 0x000e620000008800 */
[----:B------:R-:W-:Y:S01]  /*0540*/  UMOV UR5, 0x400 ;  /* 0x0000040000057882 */ /* 0x000fe20000000000 */
[----:B------:R-:W-:Y:S01]  /*0550*/  UMOV UR8, 0x1 ;  /* 0x0000000100087882 */ /* 0x000fe20000000000 */
[----:B------:R-:W-:Y:S01]  /*0560*/  UMOV UR6, 0x7 ;  /* 0x0000000700067882 */ /* 0x000fe20000000000 */
[----:B------:R-:W-:-:S04]  /*0570*/  UIADD3 UR8, UPT, UPT, -UR8, 0x100000, URZ ;  /* 0x0010000008087890 */ /* 0x000fc8000fffe1ff */
[----:B------:R-:W-:Y:S02]  /*0580*/  USHF.L.U32 UR9, UR8, 0xb, URZ ;  /* 0x0000000b08097899 */ /* 0x000fe400080006ff */
[----:B------:R-:W-:Y:S02]  /*0590*/  USHF.L.U32 UR8, UR8, 0x1, URZ ;  /* 0x0000000108087899 */ /* 0x000fe400080006ff */
[----:B------:R-:W-:-:S04]  /*05a0*/  UIADD3 UR6, UPT, UPT, -UR6, 0x100000, URZ ;  /* 0x0010000006067890 */ /* 0x000fc8000fffe1ff */
[----:B------:R-:W-:Y:S02]  /*05b0*/  USHF.L.U32 UR7, UR6, 0xb, URZ ;  /* 0x0000000b06077899 */ /* 0x000fe400080006ff */
[----:B------:R-:W-:Y:S01]  /*05c0*/  USHF.L.U32 UR6, UR6, 0x1, URZ ;  /* 0x0000000106067899 */ /* 0x000fe200080006ff */
[----:B------:R-:W-:Y:S01]  /*05d0*/  ELECT P0, URZ, PT ;  /* 0x0000000000ff782f */ /* 0x000fe20003800000 */
[----:B-1----:R-:W-:Y:S01]  /*05e0*/  ULEA UR4, UR4, UR5, 0x18 ;  /* 0x0000000504047291 */ /* 0x002fe2000f8ec0ff */
[----:B------:R-:W1:Y:S11]  /*05f0*/  FENCE.VIEW.ASYNC.S ;  /* 0x00000000000073c6 */ /* 0x000e760000000000 */
[----:B-1----:R1:W3:Y:S01]  /*0600*/  SYNCS.EXCH.64 URZ, [UR4], UR8 ;  /* 0x0000000804ff75b2 */ /* 0x0022e20008000100 */
[----:B------:R1:W4:Y:S01]  /*0610*/  SYNCS.EXCH.64 URZ, [UR4+0x20], UR6 ;  /* 0x0000200604ff75b2 */ /* 0x0003220008000100 */
[----:B------:R1:W1:Y:S01]  /*0620*/  SYNCS.EXCH.64 URZ, [UR4+0x8], UR8 ;  /* 0x0000080804ff75b2 */ /* 0x0002620008000100 */
[----:B------:R1:W1:Y:S01]  /*0630*/  SYNCS.EXCH.64 URZ, [UR4+0x28], UR6 ;  /* 0x0000280604ff75b2 */ /* 0x0002620008000100 */
[----:B------:R1:W1:Y:S01]  /*0640*/  SYNCS.EXCH.64 URZ, [UR4+0x10], UR8 ;  /* 0x0000100804ff75b2 */ /* 0x0002620008000100 */
[----:B------:R1:W1:Y:S01]  /*0650*/  SYNCS.EXCH.64 URZ, [UR4+0x30], UR6 ;  /* 0x0000300604ff75b2 */ /* 0x0002620008000100 */
[----:B------:R1:W1:Y:S01]  /*0660*/  SYNCS.EXCH.64 URZ, [UR4+0x18], UR8 ;  /* 0x0000180804ff75b2 */ /* 0x0002620008000100 */
[----:B------:R1:W1:Y:S01]  /*0670*/  SYNCS.EXCH.64 URZ, [UR4+0x38], UR6 ;  /* 0x0000380604ff75b2 */ /* 0x0002620008000100 */
[----:B------:R-:W-:Y:S01]  /*0680*/  NOP ;  /* 0x0000000000007918 */ /* 0x000fe20000000000 */
.L_x_9:
[----:B------:R-:W2:Y:S01]  /*0690*/  SHFL.IDX PT, R2, R86, RZ, 0x1f ;  /* 0x00001fff56027589 */ /* 0x000ea200000e0000 */
[----:B------:R-:W-:Y:S01]  /*06a0*/  NOP ;  /* 0x0000000000007918 */ /* 0x000fe20000000000 */
[----:B--2---:R-:W-:-:S13]  /*06b0*/  ISETP.NE.AND P0, PT, R2, 0x1, PT ;  /* 0x000000010200780c */ /* 0x004fda0003f05270 */
[----:B------:R-:W-:Y:S05]  /*06c0*/  @P0 BRA `(.L_x_10) ;  /* 0x0000000000580947 */ /* 0x000fea0003800000 */
[----:B-1----:R-:W1:Y:S01]  /*06d0*/  S2UR UR4, SR_CgaCtaId ;  /* 0x00000000000479c3 */ /* 0x002e620000008800 */
        /* <DEDUP_REMOVED lines=12> */
[----:B-1----:R2:W1:Y:S01]  /*07a0*/  SYNCS.EXCH.64 URZ, [UR4+0x40], UR8 ;  /* 0x0000400804ff75b2 */ /* 0x0024620008000100 */
[----:B------:R2:W1:Y:S01]  /*07b0*/  SYNCS.EXCH.64 URZ, [UR4+0x60], UR6 ;  /* 0x0000600604ff75b2 */ /* 0x0004620008000100 */
[----:B------:R2:W1:Y:S01]  /*07c0*/  SYNCS.EXCH.64 URZ, [UR4+0x48], UR8 ;  /* 0x0000480804ff75b2 */ /* 0x0004620008000100 */
[----:B------:R2:W1:Y:S01]  /*07d0*/  SYNCS.EXCH.64 URZ, [UR4+0x68], UR6 ;  /* 0x0000680604ff75b2 */ /* 0x0004620008000100 */
[----:B------:R2:W1:Y:S01]  /*07e0*/  SYNCS.EXCH.64 URZ, [UR4+0x50], UR8 ;  /* 0x0000500804ff75b2 */ /* 0x0004620008000100 */
[----:B------:R2:W1:Y:S01]  /*07f0*/  SYNCS.EXCH.64 URZ, [UR4+0x70], UR6 ;  /* 0x0000700604ff75b2 */ /* 0x0004620008000100 */
[----:B------:R2:W1:Y:S01]  /*0800*/  SYNCS.EXCH.64 URZ, [UR4+0x58], UR8 ;  /* 0x0000580804ff75b2 */ /* 0x0004620008000100 */
[----:B------:R2:W1:Y:S02]  /*0810*/  SYNCS.EXCH.64 URZ, [UR4+0x78], UR6 ;  /* 0x0000780604ff75b2 */ /* 0x0004640008000100 */
[----:B--2---:R-:W-:Y:S01]  /*0820*/  NOP ;  /* 0x0000000000007918 */ /* 0x004fe20000000000 */
.L_x_10:
[----:B------:R-:W2:Y:S01]  /*0830*/  SHFL.IDX PT, R2, R86, RZ, 0x1f ;  /* 0x00001fff56027589 */ /* 0x000ea200000e0000 */
[----:B------:R-:W-:Y:S01]  /*0840*/  NOP ;  /* 0x0000000000007918 */ /* 0x000fe20000000000 */
[----:B--2---:R-:W-:-:S13]  /*0850*/  ISETP.NE.AND P0, PT, R2, 0x3, PT ;  /* 0x000000030200780c */ /* 0x004fda0003f05270 */
[----:B------:R-:W-:Y:S05]  /*0860*/  @P0 BRA `(.L_x_11) ;  /* 0x0000000000300947 */ /* 0x000fea0003800000 */
[----:B-1----:R-:W1:Y:S01]  /*0870*/  S2UR UR4, SR_CgaCtaId ;  /* 0x00000000000479c3 */ /* 0x002e620000008800 */
[----:B------:R-:W-:Y:S01]  /*0880*/  UMOV UR6, 0x400 ;  /* 0x0000040000067882 */ /* 0x000fe20000000000 */
[----:B------:R-:W-:Y:S01]  /*0890*/  UMOV UR5, 0x20 ;  /* 0x0000002000057882 */ /* 0x000fe20000000000 */
[----:B------:R-:W-:Y:S01]  /*08a0*/  ELECT P0, URZ, PT ;  /* 0x0000000000ff782f */ /* 0x000fe20003800000 */
[----:B-1----:R-:W-:Y:S02]  /*08b0*/  ULEA UR6, UR4, UR6, 0x18 ;  /* 0x0000000604067291 */ /* 0x002fe4000f8ec0ff */
[----:B------:R-:W-:-:S04]  /*08c0*/  UIADD3 UR4, UPT, UPT, -UR5, 0x100000, URZ ;  /* 0x0010000005047890 */ /* 0x000fc8000fffe1ff */
[----:B------:R-:W-:Y:S02]  /*08d0*/  USHF.L.U32 UR5, UR4, 0xb, URZ ;  /* 0x0000000b04057899 */ /* 0x000fe400080006ff */
[----:B------:R-:W-:Y:S01]  /*08e0*/  USHF.L.U32 UR4, UR4, 0x1, URZ ;  /* 0x0000000104047899 */ /* 0x000fe200080006ff */
[----:B------:R-:W1:Y:S11]  /*08f0*/  FENCE.VIEW.ASYNC.S ;  /* 0x00000000000073c6 */ /* 0x000e760000000000 */
[----:B-1----:R2:W1:Y:S01]  /*0900*/  SYNCS.EXCH.64 URZ, [UR6+0x80], UR4 ;  /* 0x0000800406ff75b2 */ /* 0x0024620008000100 */
[----:B------:R2:W1:Y:S02]  /*0910*/  SYNCS.EXCH.64 URZ, [UR6+0x88], UR4 ;  /* 0x0000880406ff75b2 */ /* 0x0004640008000100 */
[----:B--2---:R-:W-:Y:S01]  /*0920*/  NOP ;  /* 0x0000000000007918 */ /* 0x004fe20000000000 */
.L_x_11:
[----:B------:R-:W2:Y:S01]  /*0930*/  SHFL.IDX PT, R2, R86, RZ, 0x1f ;  /* 0x00001fff56027589 */ /* 0x000ea200000e0000 */
[----:B------:R-:W-:Y:S01]  /*0940*/  NOP ;  /* 0x0000000000007918 */ /* 0x000fe20000000000 */
[----:B--2---:R-:W-:-:S13]  /*0950*/  ISETP.NE.AND P0, PT, R2, 0x4, PT ;  /* 0x000000040200780c */ /* 0x004fda0003f05270 */
[----:B------:R-:W-:Y:S05]  /*0960*/  @P0 BRA `(.L_x_12) ;  /* 0x00000000004c0947 */ /* 0x000fea0003800000 */
[----:B-1----:R-:W1:Y:S01]  /*0970*/  S2UR UR6, SR_CgaCtaId ;  /* 0x00000000000679c3 */ /* 0x002e620000008800 */
[----:B------:R-:W-:Y:S01]  /*0980*/  UMOV UR4, 0xe20 ;  /* 0x00000e2000047882 */ /* 0x000fe20000000000 */
[----:B------:R-:W-:Y:S01]  /*0990*/  UMOV UR5, 0x400 ;  /* 0x0000040000057882 */ /* 0x000fe20000000000 */
[----:B------:R-:W-:Y:S01]  /*09a0*/  USEL UR4, UR4, 0xc20, UP3 ;  /* 0x00000c2004047887 */ /* 0x000fe20009800000 */
[----:B------:R-:W-:Y:S01]  /*09b0*/  UMOV UR8, 0x1 ;  /* 0x0000000100087882 */ /* 0x000fe20000000000 */
[----:B------:R-:W-:Y:S01]  /*09c0*/  ELECT P0, URZ, PT ;  /* 0x0000000000ff782f */ /* 0x000fe20003800000 */
[----:B------:R-:W-:-:S04]  /*09d0*/  UIADD3 UR8, UPT, UPT, -UR8, 0x100000, URZ ;  /* 0x0010000008087890 */ /* 0x000fc8000fffe1ff */
[----:B------:R-:W-:Y:S02]  /*09e0*/  USHF.L.U32 UR9, UR8, 0xb, URZ ;  /* 0x0000000b08097899 */ /* 0x000fe400080006ff */
[----:B------:R-:W-:Y:S02]  /*09f0*/  USHF.L.U32 UR8, UR8, 0x1, URZ ;  /* 0x0000000108087899 */ /* 0x000fe400080006ff */
[----:B-1----:R-:W-:Y:S02]  /*0a00*/  ULEA UR6, UR6, UR5, 0x18 ;  /* 0x0000000506067291 */ /* 0x002fe4000f8ec0ff */
[----:B------:R-:W-:-:S04]  /*0a10*/  UIADD3 UR4, UPT, UPT, -UR4, 0x100000, URZ ;  /* 0x0010000004047890 */ /* 0x000fc8000fffe1ff */
[----:B------:R-:W-:Y:S02]  /*0a20*/  USHF.L.U32 UR5, UR4, 0xb, URZ ;  /* 0x0000000b04057899 */ /* 0x000fe400080006ff */
[----:B------:R-:W-:Y:S01]  /*0a30*/  USHF.L.U32 UR4, UR4, 0x1, URZ ;  /* 0x0000000104047899 */ /* 0x000fe200080006ff */
[----:B------:R-:W1:Y:S03]  /*0a40*/  FENCE.VIEW.ASYNC.S ;  /* 0x00000000000073c6 */ /* 0x000e660000000000 */
[----:B-1----:R2:W1:Y:S08]  /*0a50*/  SYNCS.EXCH.64 URZ, [UR6+0x90], UR8 ;  /* 0x0000900806ff75b2 */ /* 0x0024700008000100 */
[----:B------:R2:W1:Y:S01]  /*0a60*/  SYNCS.EXCH.64 URZ, [UR6+0xa0], UR4 ;  /* 0x0000a00406ff75b2 */ /* 0x0004620008000100 */
[----:B------:R2:W1:Y:S01]  /*0a70*/  SYNCS.EXCH.64 URZ, [UR6+0x98], UR8 ;  /* 0x0000980806ff75b2 */ /* 0x0004620008000100 */
[----:B------:R2:W1:Y:S02]  /*0a80*/  SYNCS.EXCH.64 URZ, [UR6+0xa8], UR4 ;  /* 0x0000a80406ff75b2 */ /* 0x0004640008000100 */
[----:B--2---:R-:W-:Y:S01]  /*0a90*/  NOP ;  /* 0x0000000000007918 */ /* 0x004fe20000000000 */
.L_x_12:
        /* <DEDUP_REMOVED lines=26> */
.L_x_13:
[----:B------:R-:W2:Y:S01]  /*0c40*/  SHFL.IDX PT, R2, R86, RZ, 0x1f ;  /* 0x00001fff56027589 */ /* 0x000ea200000e0000 */
[----:B------:R-:W-:Y:S01]  /*0c50*/  NOP ;  /* 0x0000000000007918 */ /* 0x000fe20000000000 */
[----:B--2---:R-:W-:-:S13]  /*0c60*/  ISETP.NE.AND P0, PT, R2, 0x3, PT ;  /* 0x000000030200780c */ /* 0x004fda0003f05270 */
[----:B------:R-:W-:Y:S05]  /*0c70*/  @P0 BRA `(.L_x_14) ;  /* 0x0000000000380947 */ /* 0x000fea0003800000 */
[----:B------:R-:W2:Y:S01]  /*0c80*/  S2UR UR5, SR_CgaCtaId ;  /* 0x00000000000579c3 */ /* 0x000ea20000008800 */
[----:B-1----:R-:W-:Y:S01]  /*0c90*/  UMOV UR4, 0x400 ;  /* 0x0000040000047882 */ /* 0x002fe20000000000 */
[----:B------:R-:W-:Y:S01]  /*0ca0*/  UMOV UR6, 0x20 ;  /* 0x0000002000067882 */ /* 0x000fe20000000000 */
[----:B------:R-:W-:Y:S01]  /*0cb0*/  ELECT P0, URZ, PT ;  /* 0x0000000000ff782f */ /* 0x000fe20003800000 */
[----:B------:R-:W-:-:S04]  /*0cc0*/  UIADD3 UR6, UPT, UPT, -UR6, 0x100000, URZ ;  /* 0x0010000006067890 */ /* 0x000fc8000fffe1ff */
[----:B------:R-:W-:Y:S02]  /*0cd0*/  USHF.L.U32 UR7, UR6, 0xb, URZ ;  /* 0x0000000b06077899 */ /* 0x000fe400080006ff */
[----:B------:R-:W-:Y:S02]  /*0ce0*/  USHF.L.U32 UR6, UR6, 0x1, URZ ;  /* 0x0000000106067899 */ /* 0x000fe400080006ff */
[----:B--2---:R-:W-:Y:S01]  /*0cf0*/  ULEA UR4, UR5, UR4, 0x18 ;  /* 0x0000000405047291 */ /* 0x004fe2000f8ec0ff */
[----:B------:R-:W1:Y:S11]  /*0d00*/  FENCE.VIEW.ASYNC.S ;  /* 0x00000000000073c6 */ /* 0x000e760000000000 */
[----:B-1----:R2:W1:Y:S01]  /*0d10*/  SYNCS.EXCH.64 URZ, [UR4+0xf0], UR6 ;  /* 0x0000f00604ff75b2 */ /* 0x0024620008000100 */
[----:B------:R2:W1:Y:S01]  /*0d20*/  SYNCS.EXCH.64 URZ, [UR4+0x100], UR6 ;  /* 0x0001000604ff75b2 */ /* 0x0004620008000100 */
[----:B------:R2:W1:Y:S01]  /*0d30*/  SYNCS.EXCH.64 URZ, [UR4+0xf8], UR6 ;  /* 0x0000f80604ff75b2 */ /* 0x0004620008000100 */
[----:B------:R2:W1:Y:S02]  /*0d40*/  SYNCS.EXCH.64 URZ, [UR4+0x108], UR6 ;  /* 0x0001080604ff75b2 */ /* 0x0004640008000100 */
[----:B--2---:R-:W-:Y:S01]  /*0d50*/  NOP ;  /* 0x0000000000007918 */ /* 0x004fe20000000000 */
.L_x_14:
[----:B------:R-:W2:Y:S01]  /*0d60*/  LDCU UR33, c[0x0][0x36c] ;  /* 0x00006d80ff2177ac */ /* 0x000ea20008000800 */
[----:B------:R-:W-:Y:S01]  /*0d70*/  ISETP.NE.OR P3, PT, R0, 0x2, !P3 ;  /* 0x000000020000780c */ /* 0x000fe20005f65670 */
[----:B------:R-:W-:Y:S01]  /*0d80*/  NOP ;  /* 0x0000000000007918 */ /* 0x000fe20000000000 */
[----:B------:R-:W-:Y:S01]  /*0d90*/  LOP3.LUT R0, R97, 0x1f, RZ, 0xc0, !PT ;  /* 0x0000001f61007812 */ /* 0x000fe200078ec0ff */
[----:B------:R-:W-:Y:S02]  /*0da0*/  UISETP.NE.AND UP4, UPT, UR17, URZ, UPT ;  /* 0x000000ff1100728c */ /* 0x000fe4000bf85270 */
[----:B--2---:R-:W-:-:S09]  /*0db0*/  UISETP.EQ.U32.AND UP0, UPT, UR33, 0x1, UPT ;  /* 0x000000012100788c */ /* 0x004fd2000bf02070 */
[----:B------:R-:W-:Y:S05]  /*0dc0*/  BRA.U !UP0, `(.L_x_15) ;  /* 0x0000000108087547 */ /* 0x000fea000b800000 */
[----:B-1-34-:R-:W-:Y:S01]  /*0dd0*/  UCGABAR_ARV ;  /* 0x00000000000079c7 */ /* 0x01afe20008000000 */
[----:B------:R-:W-:Y:S05]  /*0de0*/  BRA `(.L_x_16) ;  /* 0x0000000000047947 */ /* 0x000fea0003800000 */
.L_x_15:
[----:B-1-34-:R-:W-:Y:S01]  /*0df0*/  NOP ;  /* 0x0000000000007918 */ /* 0x01afe20000000000 */
.L_x_16:
[----:B------:R-:W1:Y:S01]  /*0e00*/  S2UR UR8, SR_CTAID.X ;  /* 0x00000000000879c3 */ /* 0x000e620000002500 */
[----:B------:R-:W-:-:S05]  /*0e10*/  CS2R.32 R88, SR_CgaSize ;  /* 0x0000000000587805 */ /* 0x000fca0000008a00 */
[----:B------:R-:W-:-:S05]  /*0e20*/  IMAD R88, R88, -0xa0, RZ ;  /* 0xffffff6058587824 */ /* 0x000fca00078e02ff */
[----:B------:R-:W-:-:S14]  /*0e30*/  R2UR UR4, R88 ;  /* 0x00000000580472ca */ /* 0x000fdc00000e0000 */
[----:B------:R-:W2:Y:S01]  /*0e40*/  LDCU UR4, c[0x0][UR4+0x2b0] ;  /* 0x00005600040477ac */ /* 0x000ea20008000800 */
[----:B------:R-:W-:-:S05]  /*0e50*/  CS2R.32 R88, SR_CgaSize ;  /* 0x0000000000587805 */ /* 0x000fca0000008a00 */
[----:B------:R-:W-:-:S05]  /*0e60*/  IMAD R88, R88, -0xa0, RZ ;  /* 0xffffff6058587824 */ /* 0x000fca00078e02ff */
[----:B------:R-:W-:-:S14]  /*0e70*/  R2UR UR5, R88 ;  /* 0x00000000580572ca */ /* 0x000fdc00000e0000 */
[----:B------:R-:W3:Y:S01]  /*0e80*/  LDCU UR5, c[0x0][UR5+0x2b4] ;  /* 0x00005680050577ac */ /* 0x000ee20008000800 */
[----:B------:R-:W4:Y:S01]  /*0e90*/  S2UR UR9, SR_CTAID.Y ;  /* 0x00000000000979c3 */ /* 0x000f220000002600 */
[----:B------:R-:W-:-:S05]  /*0ea0*/  CS2R.32 R88, SR_CgaSize ;  /* 0x0000000000587805 */ /* 0x000fca0000008a00 */
[----:B------:R-:W-:-:S05]  /*0eb0*/  IMAD R88, R88, -0xa0, RZ ;  /* 0xffffff6058587824 */ /* 0x000fca00078e02ff */
[----:B------:R-:W-:-:S14]  /*0ec0*/  R2UR UR10, R88 ;  /* 0x00000000580a72ca */ /* 0x000fdc00000e0000 */
[----:B------:R-:W3:Y:S01]  /*0ed0*/  LDCU UR10, c[0x0][UR10+0x2a0] ;  /* 0x000054000a0a77ac */ /* 0x000ee20008000800 */
[----:B------:R-:W-:-:S05]  /*0ee0*/  CS2R.32 R88, SR_CgaSize ;  /* 0x0000000000587805 */ /* 0x000fca0000008a00 */
[----:B------:R-:W-:-:S05]  /*0ef0*/  IMAD R88, R88, -0xa0, RZ ;  /* 0xffffff6058587824 */ /* 0x000fca00078e02ff */
[----:B------:R-:W-:-:S14]  /*0f00*/  R2UR UR11, R88 ;  /* 0x00000000580b72ca */ /* 0x000fdc00000e0000 */
[----:B------:R-:W3:Y:S01]  /*0f10*/  LDCU UR11, c[0x0][UR11+0x2a4] ;  /* 0x000054800b0b77ac */ /* 0x000ee20008000800 */
[----:B------:R-:W3:Y:S01]  /*0f20*/  S2UR UR6, SR_CgaCtaId ;  /* 0x00000000000679c3 */ /* 0x000ee20000008800 */
[----:B------:R-:W3:Y:S01]  /*0f30*/  LDCU UR28, c[0x0][0xb24] ;  /* 0x00016480ff1c77ac */ /* 0x000ee20008000800 */
[----:B------:R-:W-:Y:S01]  /*0f40*/  UMOV UR27, 0x1111 ;  /* 0x00001111001b7882 */ /* 0x000fe20000000000 */
[----:B------:R-:W-:Y:S01]  /*0f50*/  UMOV UR26, 0xf ;  /* 0x0000000f001a7882 */ /* 0x000fe20000000000 */
[----:B------:R-:W3:Y:S01]  /*0f60*/  LDCU UR42, c[0x0][0xb24] ;  /* 0x00016480ff2a77ac */ /* 0x000ee20008000800 */
[----:B-1----:R-:W-:-:S03]  /*0f70*/  I2FP.F32.U32 R3, UR8 ;  /* 0x0000000800037c45 */ /* 0x002fc60008201000 */
[----:B------:R-:W1:Y:S01]  /*0f80*/  S2UR UR36, SR_CTAID.Z ;  /* 0x00000000002479c3 */ /* 0x000e620000002700 */
[----:B------:R-:W1:Y:S01]  /*0f90*/  LDCU UR29, c[0x0][0xb30] ;  /* 0x00016600ff1d77ac */ /* 0x000e620008000800 */
[----:B--2---:R-:W-:Y:S01]  /*0fa0*/  FMUL R3, R3, UR4 ;  /* 0x0000000403037c20 */ /* 0x004fe20008400000 */
[----:B------:R-:W-:Y:S01]  /*0fb0*/  UISETP.NE.AND UP6, UPT, UR17, 0x2, UPT ;  /* 0x000000021100788c */ /* 0x000fe2000bfc5270 */
[----:B----4-:R-:W-:Y:S01]  /*0fc0*/  I2FP.F32.U32 R2, UR9 ;  /* 0x0000000900027c45 */ /* 0x010fe20008201000 */
[----:B------:R-:W-:Y:S01]  /*0fd0*/  UMOV UR16, UR8 ;  /* 0x0000000800107c82 */ /* 0x000fe20008000000 */
[----:B------:R-:W-:Y:S02]  /*0fe0*/  UMOV UR20, UR9 ;  /* 0x0000000900147c82 */ /* 0x000fe40008000000 */
[----:B------:R-:W2:Y:S01]  /*0ff0*/  F2I.U32.TRUNC.NTZ R3, R3 ;  /* 0x0000000300037305 */ /* 0x000ea2000020f000 */
[----:B---3--:R-:W-:Y:S01]  /*1000*/  UISETP.GE.AND UP5, UPT, UR28, 0x1, UPT ;  /* 0x000000011c00788c */ /* 0x008fe2000bfa6270 */
[----:B------:R-:W-:Y:S01]  /*1010*/  FMUL R2, R2, UR5 ;  /* 0x0000000502027c20 */ /* 0x000fe20008400000 */
[----:B------:R-:W-:-:S02]  /*1020*/  ULOP3.LUT UR50, UR6, 0x3, URZ, 0xc0, !UPT ;  /* 0x0000000306327892 */ /* 0x000fc4000f8ec0ff */
[----:B------:R-:W-:-:S03]  /*1030*/  ULOP3.LUT UR4, UR6, 0xc, URZ, 0xc0, !UPT ;  /* 0x0000000c06047892 */ /* 0x000fc6000f8ec0ff */
[----:B------:R-:W3:Y:S01]  /*1040*/  F2I.U32.TRUNC.NTZ R2, R2 ;  /* 0x0000000200027305 */ /* 0x000ee2000020f000 */
[----:B------:R-:W-:Y:S02]  /*1050*/  USHF.R.U32.HI UR32, URZ, 0x2, UR6 ;  /* 0x00000002ff207899 */ /* 0x000fe40008011606 */
[----:B------:R-:W-:Y:S02]  /*1060*/  USHF.L.U32 UR31, UR6, 0x8, URZ ;  /* 0x00000008061f7899 */ /* 0x000fe400080006ff */
[----:B------:R-:W-:Y:S02]  /*1070*/  USHF.L.U32 UR30, UR6, 0xc, URZ ;  /* 0x0000000c061e7899 */ /* 0x000fe400080006ff */
[----:B------:R-:W-:Y:S01]  /*1080*/  UISETP.GT.U32.AND UP1, UPT, UR50, 0xffff, UPT ;  /* 0x0000ffff3200788c */ /* 0x000fe2000bf24070 */
[----:B--2---:R-:W-:Y:S01]  /*1090*/  R2UR UR7, R3 ;  /* 0x00000000030772ca */ /* 0x004fe200000e0000 */
[----:B------:R-:W-:Y:S02]  /*10a0*/  UISETP.GT.U32.AND UP0, UPT, UR4, 0xffff, UPT ;  /* 0x0000ffff0400788c */ /* 0x000fe4000bf04070 */
[----:B------:R-:W-:-:S02]  /*10b0*/  USEL UR5, UR50, 0xffff, !UP1 ;  /* 0x0000ffff32057887 */ /* 0x000fc4000c800000 */
[----:B------:R-:W-:Y:S01]  /*10c0*/  USEL UR4, UR4, 0xffff, !UP0 ;  /* 0x0000ffff04047887 */ /* 0x000fe2000c000000 */
[----:B---3--:R-:W-:Y:S01]  /*10d0*/  R2UR UR6, R2 ;  /* 0x00000000020672ca */ /* 0x008fe200000e0000 */
[----:B------:R-:W-:Y:S01]  /*10e0*/  ULOP3.LUT UR5, UR5, 0xffff, URZ, 0xc0, !UPT ;  /* 0x0000ffff05057892 */ /* 0x000fe2000f8ec0ff */
[----:B------:R-:W-:Y:S01]  /*10f0*/  PRMT R2, RZ, 0x7610, R2 ;  /* 0x00007610ff027816 */ /* 0x000fe20000000002 */
[----:B------:R-:W-:Y:S02]  /*1100*/  ULOP3.LUT UR4, UR4, 0xffff, URZ, 0xc0, !UPT ;  /* 0x0000ffff04047892 */ /* 0x000fe4000f8ec0ff */
[----:B------:R-:W-:Y:S02]  /*1110*/  USHF.L.U32 UR27, UR27, UR5, URZ ;  /* 0x000000051b1b7299 */ /* 0x000fe400080006ff */
[----:B------:R-:W-:Y:S02]  /*1120*/  USHF.L.U32 UR26, UR26, UR4, URZ ;  /* 0x000000041a1a7299 */ /* 0x000fe400080006ff */
[----:B------:R-:W-:-:S02]  /*1130*/  UIADD3 UR5, UPT, UPT, -UR7, URZ, URZ ;  /* 0x000000ff07057290 */ /* 0x000fc4000fffe1ff */
[----:B------:R-:W-:Y:S02]  /*1140*/  ULOP3.LUT UR31, UR31, 0xc00, URZ, 0xc0, !UPT ;  /* 0x00000c001f1f7892 */ /* 0x000fe4000f8ec0ff */
[----:B------:R-:W-:Y:S02]  /*1150*/  UIADD3 UR4, UPT, UPT, -UR6, URZ, URZ ;  /* 0x000000ff06047290 */ /* 0x000fe4000fffe1ff */
[----:B------:R-:W-:Y:S02]  /*1160*/  UIMAD UR5, UR10, UR5, UR8 ;  /* 0x000000050a0572a4 */ /* 0x000fe4000f8e0208 */
[----:B------:R-:W-:Y:S02]  /*1170*/  UIMAD UR4, UR11, UR4, UR9 ;  /* 0x000000040b0472a4 */ /* 0x000fe4000f8e0209 */
[----:B------:R-:W-:Y:S02]  /*1180*/  ULOP3.LUT UR30, UR30, 0x3000, URZ, 0xc0, !UPT ;  /* 0x000030001e1e7892 */ /* 0x000fe4000f8ec0ff */
[----:B------:R-:W-:-:S02]  /*1190*/  IMAD.U32 R88, RZ, RZ, UR5 ;  /* 0x00000005ff587e24 */ /* 0x000fc4000f8e00ff */
[----:B------:R-:W-:Y:S01]  /*11a0*/  IMAD.U32 R87, RZ, RZ, UR4 ;  /* 0x00000004ff577e24 */ /* 0x000fe2000f8e00ff */
[----:B-1----:R-:W-:Y:S07]  /*11b0*/  BRA.U UP4, `(.L_x_17) ;  /* 0x0000000104cc7547 */ /* 0x002fee000b800000 */
[----:B------:R-:W-:Y:S02]  /*11c0*/  R2UR UR4, R87 ;  /* 0x00000000570472ca */ /* 0x000fe400000e0000 */
[----:B------:R-:W-:-:S11]  /*11d0*/  R2UR UR23, R88 ;  /* 0x00000000581772ca */ /* 0x000fd600000e0000 */
[----:B------:R-:W-:Y:S02]  /*11e0*/  UISETP.NE.AND UP0, UPT, UR4, URZ, UPT ;  /* 0x000000ff0400728c */ /* 0x000fe4000bf05270 */
[----:B------:R-:W-:Y:S02]  /*11f0*/  UISETP.NE.AND UP2, UPT, UR4, 0x1, UPT ;  /* 0x000000010400788c */ /* 0x000fe4000bf45270 */
[----:B------:R-:W-:Y:S02]  /*1200*/  UISETP.NE.AND UP1, UPT, UR23, URZ, UP0 ;  /* 0x000000ff1700728c */ /* 0x000fe40008725270 */
[----:B------:R-:W-:Y:S02]  /*1210*/  USEL UR6, URZ, 0x2, UP0 ;  /* 0x00000002ff067887 */ /* 0x000fe40008000000 */
[----:B------:R-:W-:Y:S02]  /*1220*/  USEL UR9, URZ, 0x1, UP1 ;  /* 0x00000001ff097887 */ /* 0x000fe40008800000 */
[----:B------:R-:W-:-:S02]  /*1230*/  UISETP.NE.AND UP1, UPT, UR4, 0x2, UPT ;  /* 0x000000020400788c */ /* 0x000fc4000bf25270 */
[----:B------:R-:W-:Y:S02]  /*1240*/  USEL UR12, URZ, 0x4, UP0 ;  /* 0x00000004ff0c7887 */ /* 0x000fe40008000000 */
[----:B------:R-:W-:Y:S02]  /*1250*/  USEL UR18, URZ, 0x8, UP0 ;  /* 0x00000008ff127887 */ /* 0x000fe40008000000 */
[----:B------:R-:W-:Y:S02]  /*1260*/  UISETP.NE.AND UP0, UPT, UR4, 0x3, UPT ;  /* 0x000000030400788c */ /* 0x000fe4000bf05270 */
[----:B------:R-:W-:Y:S02]  /*1270*/  USEL UR4, URZ, 0x100, UP1 ;  /* 0x00000100ff047887 */ /* 0x000fe40008800000 */
[----:B------:R-:W-:Y:S02]  /*1280*/  USEL UR10, URZ, 0x200, UP1 ;  /* 0x00000200ff0a7887 */ /* 0x000fe40008800000 */
[----:B------:R-:W-:-:S02]  /*1290*/  USEL UR14, URZ, 0x400, UP1 ;  /* 0x00000400ff0e7887 */ /* 0x000fc40008800000 */
[----:B------:R-:W-:Y:S02]  /*12a0*/  USEL UR21, URZ, 0x800, UP1 ;  /* 0x00000800ff157887 */ /* 0x000fe40008800000 */
[----:B------:R-:W-:Y:S02]  /*12b0*/  USEL UR5, URZ, 0x10, UP2 ;  /* 0x00000010ff057887 */ /* 0x000fe40009000000 */
[----:B------:R-:W-:Y:S02]  /*12c0*/  UISETP.NE.AND UP1, UPT, UR23, URZ, UPT ;  /* 0x000000ff1700728c */ /* 0x000fe4000bf25270 */
[----:B------:R-:W-:Y:S02]  /*12d0*/  USEL UR7, URZ, 0x1000, UP0 ;  /* 0x00001000ff077887 */ /* 0x000fe40008000000 */
[----:B------:R-:W-:Y:S02]  /*12e0*/  USEL UR11, URZ, 0x2000, UP0 ;  /* 0x00002000ff0b7887 */ /* 0x000fe40008000000 */
[----:B------:R-:W-:-:S02]  /*12f0*/  USEL UR15, URZ, 0x4000, UP0 ;  /* 0x00004000ff0f7887 */ /* 0x000fc40008000000 */
[----:B------:R-:W-:Y:S02]  /*1300*/  USEL UR22, URZ, 0x8000, UP0 ;  /* 0x00008000ff167887 */ /* 0x000fe40008000000 */
[----:B------:R-:W-:Y:S02]  /*1310*/  UISETP.NE.AND UP0, UPT, UR23, 0x1, UPT ;  /* 0x000000011700788c */ /* 0x000fe4000bf05270 */
[----:B------:R-:W-:Y:S02]  /*1320*/  USEL UR5, UR5, 0x10, UP1 ;  /* 0x0000001005057887 */ /* 0x000fe40008800000 */
[----:B------:R-:W-:Y:S02]  /*1330*/  USEL UR4, UR4, 0x100, UP1 ;  /* 0x0000010004047887 */ /* 0x000fe40008800000 */
[----:B------:R-:W-:Y:S02]  /*1340*/  USEL UR8, URZ, 0x20, UP2 ;  /* 0x00000020ff087887 */ /* 0x000fe40009000000 */
[----:B------:R-:W-:-:S02]  /*1350*/  USEL UR7, UR7, 0x1000, UP1 ;  /* 0x0000100007077887 */ /* 0x000fc40008800000 */
[----:B------:R-:W-:Y:S02]  /*1360*/  USEL UR6, UR6, 0x2, UP0 ;  /* 0x0000000206067887 */ /* 0x000fe40008000000 */
[----:B------:R-:W-:Y:S02]  /*1370*/  UIADD3 UR4, UPT, UPT, UR4, UR5, UR9 ;  /* 0x0000000504047290 */ /* 0x000fe4000fffe009 */
[----:B------:R-:W-:Y:S02]  /*1380*/  UISETP.NE.AND UP1, UPT, UR23, 0x2, UPT ;  /* 0x000000021700788c */ /* 0x000fe4000bf25270 */
[----:B------:R-:W-:Y:S02]  /*1390*/  USEL UR8, UR8, 0x20, UP0 ;  /* 0x0000002008087887 */ /* 0x000fe40008000000 */
[----:B------:R-:W-:Y:S02]  /*13a0*/  USEL UR5, UR10, 0x200, UP0 ;  /* 0x000002000a057887 */ /* 0x000fe40008000000 */
[----:B------:R-:W-:-:S02]  /*13b0*/  UIADD3 UR4, UPT, UPT, UR6, UR7, UR4 ;  /* 0x0000000706047290 */ /* 0x000fc4000fffe004 */
[----:B------:R-:W-:Y:S02]  /*13c0*/  USEL UR13, URZ, 0x40, UP2 ;  /* 0x00000040ff0d7887 */ /* 0x000fe40009000000 */
[----:B------:R-:W-:Y:S02]  /*13d0*/  USEL UR9, UR11, 0x2000, UP0 ;  /* 0x000020000b097887 */ /* 0x000fe40008000000 */
[----:B------:R-:W-:Y:S02]  /*13e0*/  USEL UR7, UR12, 0x4, UP1 ;  /* 0x000000040c077887 */ /* 0x000fe40008800000 */
[----:B------:R-:W-:Y:S02]  /*13f0*/  UIADD3 UR4, UPT, UPT, UR5, UR8, UR4 ;  /* 0x0000000805047290 */ /* 0x000fe4000fffe004 */
[----:B------:R-:W-:Y:S02]  /*1400*/  UISETP.NE.AND UP0, UPT, UR23, 0x3, UPT ;  /* 0x000000031700788c */ /* 0x000fe4000bf05270 */
[----:B------:R-:W-:-:S02]  /*1410*/  USEL UR6, UR13, 0x40, UP1 ;  /* 0x000000400d067887 */ /* 0x000fc40008800000 */
[----:B------:R-:W-:Y:S02]  /*1420*/  USEL UR5, UR14, 0x400, UP1 ;  /* 0x000004000e057887 */ /* 0x000fe40008800000 */
[----:B------:R-:W-:Y:S02]  /*1430*/  UIADD3 UR4, UPT, UPT, UR7, UR9, UR4 ;  /* 0x0000000907047290 */ /* 0x000fe4000fffe004 */
[----:B------:R-:W-:Y:S02]  /*1440*/  USEL UR19, URZ, 0x80, UP2 ;  /* 0x00000080ff137887 */ /* 0x000fe40009000000 */
[----:B------:R-:W-:Y:S02]  /*1450*/  USEL UR9, UR15, 0x4000, UP1 ;  /* 0x000040000f097887 */ /* 0x000fe40008800000 */
[----:B------:R-:W-:Y:S02]  /*1460*/  USEL UR8, UR18, 0x8, UP0 ;  /* 0x0000000812087887 */ /* 0x000fe40008000000 */
[----:B------:R-:W-:-:S02]  /*1470*/  UIADD3 UR4, UPT, UPT, UR5, UR6, UR4 ;  /* 0x0000000605047290 */ /* 0x000fc4000fffe004 */
[----:B------:R-:W-:Y:S02]  /*1480*/  USEL UR7, UR19, 0x80, UP0 ;  /* 0x0000008013077887 */ /* 0x000fe40008000000 */
[----:B------:R-:W-:Y:S02]  /*1490*/  USEL UR6, UR21, 0x800, UP0 ;  /* 0x0000080015067887 */ /* 0x000fe40008000000 */
[----:B------:R-:W-:Y:S02]  /*14a0*/  UIADD3 UR4, UPT, UPT, UR8, UR9, UR4 ;  /* 0x0000000908047290 */ /* 0x000fe4000fffe004 */
[----:B------:R-:W-:Y:S02]  /*14b0*/  USEL UR5, UR22, 0x8000, UP0 ;  /* 0x0000800016057887 */ /* 0x000fe40008000000 */
[----:B------:R-:W-:-:S04]  /*14c0*/  UIADD3 UR4, UPT, UPT, UR6, UR7, UR4 ;  /* 0x0000000706047290 */ /* 0x000fc8000fffe004 */
[----:B------:R-:W-:-:S06]  /*14d0*/  UIADD3 UR4, UPT, UPT, UR4, UR5, URZ ;  /* 0x0000000504047290 */ /* 0x000fcc000fffe0ff */
[----:B------:R-:W-:Y:S02]  /*14e0*/  IMAD.U32 R2, RZ, RZ, UR4 ;  /* 0x00000004ff027e24 */ /* 0x000fe4000f8e00ff */
.L_x_17:
[----:B------:R-:W-:Y:S05]  /*14f0*/  BRA.U !UP5, `(.L_x_18) ;  /* 0x000000010dd47547 */ /* 0x000fea000b800000 */
[----:B------:R-:W1:Y:S01]  /*1500*/  LDCU.128 UR12, c[0x0][0xb10] ;  /* 0x00016200ff0c77ac */ /* 0x000e620008000c00 */
[----:B------:R-:W2:Y:S01]  /*1510*/  LDCU UR6, c[0x0][0x370] ;  /* 0x00006e00ff0677ac */ /* 0x000ea20008000800 */
[----:B------:R-:W3:Y:S01]  /*1520*/  LDCU UR5, c[0x0][0x374] ;  /* 0x00006e80ff0577ac */ /* 0x000ee20008000800 */
[----:B------:R-:W4:Y:S01]  /*1530*/  LDCU UR21, c[0x0][0xb0c] ;  /* 0x00016180ff1577ac */ /* 0x000f220008000800 */
[----:B------:R-:W4:Y:S01]  /*1540*/  LDCU UR7, c[0x0][0xb20] ;  /* 0x00016400ff0777ac */ /* 0x000f220008000800 */
[----:B------:R-:W4:Y:S01]  /*1550*/  LDCU.64 UR8, c[0x0][0xb28] ;  /* 0x00016500ff0877ac */ /* 0x000f220008000a00 */
[----:B-1----:R-:W-:Y:S02]  /*1560*/  UISETP.NE.AND UP0, UPT, UR14, 0x1, UPT ;  /* 0x000000010e00788c */ /* 0x002fe4000bf05270 */
[----:B---3--:R-:W-:Y:S02]  /*1570*/  UIMAD.WIDE.U32 UR10, UR5, UR15, URZ ;  /* 0x0000000f050a72a5 */ /* 0x008fe4000f8e00ff */
[----:B--2---:R-:W-:-:S02]  /*1580*/  UIMAD.WIDE.U32 UR22, UR6, UR12, URZ ;  /* 0x0000000c061672a5 */ /* 0x004fc4000f8e00ff */
[----:B----4-:R-:W-:Y:S02]  /*1590*/  UISETP.NE.AND UP1, UPT, UR21, 0x1, UPT ;  /* 0x000000011500788c */ /* 0x010fe4000bf25270 */
[----:B------:R-:W-:Y:S01]  /*15a0*/  UISETP.NE.AND UP2, UPT, UR28, 0x1, UPT ;  /* 0x000000011c00788c */ /* 0x000fe2000bf45270 */
[----:B------:R-:W-:Y:S02]  /*15b0*/  UMOV UR10, UR11 ;  /* 0x0000000b000a7c82 */ /* 0x000fe40008000000 */
[----:B------:R-:W-:Y:S01]  /*15c0*/  UMOV UR22, UR23 ;  /* 0x0000001700167c82 */ /* 0x000fe20008000000 */
[----:B------:R-:W-:Y:S02]  /*15d0*/  @UP0 USHF.R.U32.HI UR5, URZ, UR7, UR10 ;  /* 0x00000007ff050299 */ /* 0x000fe4000801160a */
[----:B------:R-:W-:Y:S02]  /*15e0*/  UIMAD.WIDE.U32 UR24, UR20, UR15, URZ ;  /* 0x0000000f141872a5 */ /* 0x000fe4000f8e00ff */
[----:B------:R-:W-:-:S02]  /*15f0*/  UIMAD.WIDE.U32 UR10, UR5, UR8, URZ ;  /* 0x00000008050a72a5 */ /* 0x000fc4000f8e00ff */
[----:B------:R-:W-:Y:S02]  /*1600*/  @UP1 USHF.R.U32.HI UR6, URZ, UR13, UR22 ;  /* 0x0000000dff061299 */ /* 0x000fe40008011616 */
[----:B------:R-:W-:Y:S02]  /*1610*/  UIMAD.WIDE.U32 UR18, UR16, UR12, URZ ;  /* 0x0000000c101272a5 */ /* 0x000fe4000f8e00ff */
[----:B------:R-:W-:Y:S01]  /*1620*/  UIMAD.WIDE.U32 UR22, UR6, UR8, URZ ;  /* 0x00000008061672a5 */ /* 0x000fe2000f8e00ff */
[----:B------:R-:W-:Y:S01]  /*1630*/  UMOV UR4, UR25 ;  /* 0x0000001900047c82 */ /* 0x000fe20008000000 */
[----:B------:R-:W-:Y:S01]  /*1640*/  UMOV UR10, UR11 ;  /* 0x0000000b000a7c82 */ /* 0x000fe20008000000 */
[----:B------:R-:W-:Y:S02]  /*1650*/  USHF.R.U32.HI UR4, URZ, UR7, UR4 ;  /* 0x00000007ff047299 */ /* 0x000fe40008011604 */
[----:B------:R-:W-:Y:S02]  /*1660*/  @UP2 USHF.R.U32.HI UR5, URZ, UR9, UR10 ;  /* 0x00000009ff052299 */ /* 0x000fe4000801160a */
[----:B------:R-:W-:Y:S01]  /*1670*/  UMOV UR7, UR23 ;  /* 0x0000001700077c82 */ /* 0x000fe20008000000 */
[----:B------:R-:W-:Y:S01]  /*1680*/  UMOV UR18, UR19 ;  /* 0x0000001300127c82 */ /* 0x000fe20008000000 */
[----:B------:R-:W-:-:S02]  /*1690*/  @UP2 USHF.R.U32.HI UR6, URZ, UR9, UR7 ;  /* 0x00000009ff062299 */ /* 0x000fc40008011607 */
[----:B------:R-:W-:Y:S02]  /*16a0*/  USHF.R.U32.HI UR13, URZ, UR13, UR18 ;  /* 0x0000000dff0d7299 */ /* 0x000fe40008011612 */
[----:B------:R-:W-:Y:S02]  /*16b0*/  USEL UR4, UR20, UR4, !UP0 ;  /* 0x0000000414047287 */ /* 0x000fe4000c000000 */
[----:B------:R-:W-:Y:S02]  /*16c0*/  UIMAD UR7, UR5, UR28, URZ ;  /* 0x0000001c050772a4 */ /* 0x000fe4000f8e02ff */
[----:B------:R-:W-:Y:S02]  /*16d0*/  USEL UR5, UR16, UR13, !UP1 ;  /* 0x0000000d10057287 */ /* 0x000fe4000c800000 */
[----:B------:R-:W-:Y:S02]  /*16e0*/  UIMAD UR12, UR6, UR28, URZ ;  /* 0x0000001c060c72a4 */ /* 0x000fe4000f8e02ff */
[----:B------:R-:W-:-:S02]  /*16f0*/  UISETP.GE.AND UP0, UPT, UR4, UR7, UPT ;  /* 0x000000070400728c */ /* 0x000fc4000bf06270 */
[----:B------:R-:W-:Y:S02]  /*1700*/  UIMAD.WIDE.U32 UR10, UR4, UR8, URZ ;  /* 0x00000008040a72a5 */ /* 0x000fe4000f8e00ff */
[----:B------:R-:W-:Y:S02]  /*1710*/  UISETP.GE.OR UP0, UPT, UR5, UR12, UP0 ;  /* 0x0000000c0500728c */ /* 0x000fe40008706670 */
[----:B------:R-:W-:Y:S02]  /*1720*/  UIMAD.WIDE.U32 UR12, UR5, UR8, URZ ;  /* 0x00000008050c72a5 */ /* 0x000fe4000f8e00ff */
[----:B------:R-:W-:Y:S01]  /*1730*/  UIADD3 UR10, UPT, UPT, -UR4, URZ, URZ ;  /* 0x000000ff040a7290 */ /* 0x000fe2000fffe1ff */
[----:B------:R-:W-:Y:S01]  /*1740*/  UMOV UR8, UR11 ;  /* 0x0000000b00087c82 */ /* 0x000fe20008000000 */
[----:B------:R-:W-:Y:S02]  /*1750*/  UIADD3 UR11, UPT, UPT, -UR5, URZ, URZ ;  /* 0x000000ff050b7290 */ /* 0x000fe4000fffe1ff */
[----:B------:R-:W-:-:S03]  /*1760*/  USHF.R.U32.HI UR8, URZ, UR9, UR8 ;  /* 0x00000009ff087299 */ /* 0x000fc60008011608 */
[----:B------:R-:W-:Y:S01]  /*1770*/  @!UP0 UMOV UR7, UR13 ;  /* 0x0000000d00078c82 */ /* 0x000fe20008000000 */
[----:B------:R-:W-:Y:S02]  /*1780*/  UIMAD UR20, UR14, UR10, UR20 ;  /* 0x0000000a0e1472a4 */ /* 0x000fe4000f8e0214 */
[----:B------:R-:W-:Y:S02]  /*1790*/  USEL UR8, UR4, UR8, !UP2 ;  /* 0x0000000804087287 */ /* 0x000fe4000d000000 */
[----:B------:R-:W-:Y:S02]  /*17a0*/  @!UP0 USHF.R.U32.HI UR7, URZ, UR9, UR7 ;  /* 0x00000009ff078299 */ /* 0x000fe40008011607 */
[----:B------:R-:W-:Y:S02]  /*17b0*/  UIADD3 UR9, UPT, UPT, -UR8, URZ, URZ ;  /* 0x000000ff08097290 */ /* 0x000fe4000fffe1ff */
[----:B------:R-:W-:Y:S02]  /*17c0*/  @!UP0 USEL UR7, UR5, UR7, !UP2 ;  /* 0x0000000705078287 */ /* 0x000fe4000d000000 */
[----:B------:R-:W-:-:S02]  /*17d0*/  UIMAD UR9, UR28, UR9, UR4 ;  /* 0x000000091c0972a4 */ /* 0x000fc4000f8e0204 */
[----:B------:R-:W-:Y:S02]  /*17e0*/  @!UP0 UIADD3 UR8, UPT, UPT, UR8, -UR7, URZ ;  /* 0x8000000708088290 */ /* 0x000fe4000fffe0ff */
[----:B------:R-:W-:Y:S02]  /*17f0*/  @!UP0 UIMAD UR6, UR9, UR6, UR7 ;  /* 0x00000006090682a4 */ /* 0x000fe4000f8e0207 */
[----:B------:R-:W-:Y:S02]  /*1800*/  @!UP0 UIMAD UR4, UR8, UR28, UR5 ;  /* 0x0000001c080482a4 */ /* 0x000fe4000f8e0205 */
[----:B------:R-:W-:Y:S02]  /*1810*/  UIMAD UR16, UR21, UR11, UR16 ;  /* 0x0000000b151072a4 */ /* 0x000fe4000f8e0210 */
[----:B------:R-:W-:Y:S01]  /*1820*/  UIMAD UR20, UR4, UR14, UR20 ;  /* 0x0000000e041472a4 */ /* 0x000fe2000f8e0214 */
[----:B------:R-:W-:Y:S02]  /*1830*/  @!UP0 UMOV UR5, UR6 ;  /* 0x0000000600058c82 */ /* 0x000fe40008000000 */
[----:B------:R-:W-:-:S12]  /*1840*/  UIMAD UR16, UR5, UR21, UR16 ;  /* 0x00000015051072a4 */ /* 0x000fd8000f8e0210 */
.L_x_18:
[----:B------:R-:W-:-:S09]  /*1850*/  UISETP.NE.AND UP0, UPT, UR29, 0x1, UPT ;  /* 0x000000011d00788c */ /* 0x000fd2000bf05270 */
[----:B------:R-:W-:Y:S05]  /*1860*/  BRA.U UP0, `(.L_x_19) ;  /* 0x0000000100447547 */ /* 0x000fea000b800000 */
[----:B------:R-:W1:Y:S01]  /*1870*/  LDCU.128 UR8, c[0x0][0xb10] ;  /* 0x00016200ff0877ac */ /* 0x000e620008000c00 */
[----:B------:R-:W2:Y:S01]  /*1880*/  LDCU UR12, c[0x0][0xb0c] ;  /* 0x00016180ff0c77ac */ /* 0x000ea20008000800 */
[----:B------:R-:W3:Y:S01]  /*1890*/  LDCU UR13, c[0x0][0xb20] ;  /* 0x00016400ff0d77ac */ /* 0x000ee20008000800 */
[----:B-1----:R-:W-:Y:S02]  /*18a0*/  UIMAD.WIDE.U32 UR6, UR16, UR8, URZ ;  /* 0x00000008100672a5 */ /* 0x002fe4000f8e00ff */
[----:B------:R-:W-:Y:S02]  /*18b0*/  UIMAD.WIDE.U32 UR4, UR20, UR11, URZ ;  /* 0x0000000b140472a5 */ /* 0x000fe4000f8e00ff */
[----:B--2---:R-:W-:Y:S02]  /*18c0*/  UISETP.NE.AND UP1, UPT, UR12, 0x1, UPT ;  /* 0x000000010c00788c */ /* 0x004fe4000bf25270 */
[----:B------:R-:W-:Y:S01]  /*18d0*/  UISETP.NE.AND UP0, UPT, UR10, 0x1, UPT ;  /* 0x000000010a00788c */ /* 0x000fe2000bf05270 */
[----:B------:R-:W-:-:S02]  /*18e0*/  UMOV UR6, UR7 ;  /* 0x0000000700067c82 */ /* 0x000fc40008000000 */
[----:B------:R-:W-:Y:S01]  /*18f0*/  UMOV UR4, UR5 ;  /* 0x0000000500047c82 */ /* 0x000fe20008000000 */
[----:B------:R-:W-:Y:S02]  /*1900*/  USHF.R.U32.HI UR6, URZ, UR9, UR6 ;  /* 0x00000009ff067299 */ /* 0x000fe40008011606 */
[----:B---3--:R-:W-:Y:S02]  /*1910*/  USHF.R.U32.HI UR4, URZ, UR13, UR4 ;  /* 0x0000000dff047299 */ /* 0x008fe40008011604 */
[----:B------:R-:W-:Y:S02]  /*1920*/  USEL UR5, UR16, UR6, !UP1 ;  /* 0x0000000610057287 */ /* 0x000fe4000c800000 */
[----:B------:R-:W-:-:S04]  /*1930*/  USEL UR4, UR20, UR4, !UP0 ;  /* 0x0000000414047287 */ /* 0x000fc8000c000000 */
[----:B------:R-:W-:Y:S02]  /*1940*/  UIADD3 UR6, UPT, UPT, UR5, -UR4, URZ ;  /* 0x8000000405067290 */ /* 0x000fe4000fffe0ff */
[----:B------:R-:W-:Y:S02]  /*1950*/  UIADD3 UR4, UPT, UPT, -UR5, UR4, URZ ;  /* 0x0000000405047290 */ /* 0x000fe4000fffe1ff */
[----:B------:R-:W-:Y:S02]  /*1960*/  UIMAD UR20, UR6, UR10, UR20 ;  /* 0x0000000a061472a4 */ /* 0x000fe4000f8e0214 */
[----:B------:R-:W-:-:S12]  /*1970*/  UIMAD UR16, UR4, UR12, UR16 ;  /* 0x0000000c041072a4 */ /* 0x000fd8000f8e0210 */
.L_x_19:
[----:B------:R-:W-:-:S09]  /*1980*/  UISETP.EQ.U32.AND UP0, UPT, UR33, 0x1, UPT ;  /* 0x000000012100788c */ /* 0x000fd2000bf02070 */
[----:B------:R-:W-:Y:S05]  /*1990*/  BRA.U !UP0, `(.L_x_20) ;  /* 0x00000001080c7547 */ /* 0x000fea000b800000 */
[----:B------:R-:W-:Y:S01]  /*19a0*/  UCGABAR_WAIT ;  /* 0x0000000000007dc7 */ /* 0x000fe20008000000 */
[----:B------:R-:W-:Y:S01]  /*19b0*/  CCTL.IVALL ;  /* 0x00000000ff00798f */ /* 0x000fe20002000000 */
[----:B------:R-:W-:Y:S05]  /*19c0*/  BRA `(.L_x_21) ;  /* 0x0000000000047947 */ /* 0x000fea0003800000 */
.L_x_20:
[----:B------:R-:W-:Y:S06]  /*19d0*/  BAR.SYNC.DEFER_BLOCKING 0x0 ;  /* 0x0000000000007b1d */ /* 0x000fec0000010000 */
.L_x_21:
[----:B------:R-:W-:Y:S05]  /*19e0*/  BRA.U UP6, `(.L_x_22) ;  /* 0x0000001106dc7547 */ /* 0x000fea000b800000 */
[----:B------:R-:W1:Y:S01]  /*19f0*/  LDCU UR7, c[0x0][0x38c] ;  /* 0x00007180ff0777ac */ /* 0x000e620008000800 */
[----:B------:R-:W2:Y:S01]  /*1a00*/  S2UR UR8, SR_CgaCtaId ;  /* 0x00000000000879c3 */ /* 0x000ea20000008800 */
[----:B------:R-:W-:Y:S01]  /*1a10*/  PLOP3.LUT P1, PT, PT, PT, UP3, 0x80, 0x8 ;  /* 0x000000000008781c */ /* 0x000fe20003f2f038 */
[----:B------:R-:W-:Y:S01]  /*1a20*/  IMAD.MOV.U32 R12, RZ, RZ, 0x1 ;  /* 0x00000001ff0c7424 */ /* 0x000fe200078e00ff */
[----:B------:R-:W-:Y:S01]  /*1a30*/  UISETP.NE.AND UP0, UPT, UR17, URZ, UPT ;  /* 0x000000ff1100728c */ /* 0x000fe2000bf05270 */
[----:B------:R-:W-:Y:S01]  /*1a40*/  ISETP.EQ.OR P2, PT, R0, RZ, P3 ;  /* 0x000000ff0000720c */ /* 0x000fe20001f42670 */
[----:B------:R-:W-:Y:S01]  /*1a50*/  UMOV UR21, 0x400 ;  /* 0x0000040000157882 */ /* 0x000fe20000000000 */
[----:B------:R-:W-:Y:S01]  /*1a60*/  USHF.L.U32 UR5, UR32, 0x4, URZ ;  /* 0x0000000420057899 */ /* 0x000fe200080006ff */
[----:B------:R-:W-:Y:S01]  /*1a70*/  PLOP3.LUT P1, PT, P1, PT, PT, 0x8, 0x80 ;  /* 0x000000000080781c */ /* 0x000fe20000f2e170 */
[----:B------:R-:W-:Y:S01]  /*1a80*/  USEL UR25, UR48, 0x2, UP0 ;  /* 0x0000000230197887 */ /* 0x000fe20008000000 */
[----:B------:R-:W-:Y:S01]  /*1a90*/  CS2R R10, SRZ ;  /* 0x00000000000a7805 */ /* 0x000fe2000001ff00 */
[----:B------:R-:W-:Y:S01]  /*1aa0*/  IMAD.MOV.U32 R9, RZ, RZ, RZ ;  /* 0x000000ffff097224 */ /* 0x000fe200078e00ff */
[----:B------:R-:W3:Y:S01]  /*1ab0*/  LDCU UR43, c[0x0][0x370] ;  /* 0x00006e00ff2b77ac */ /* 0x000ee20008000800 */
[----:B------:R-:W-:Y:S01]  /*1ac0*/  IMAD.MOV.U32 R8, RZ, RZ, 0x1 ;  /* 0x00000001ff087424 */ /* 0x000fe200078e00ff */
[----:B------:R-:W4:Y:S01]  /*1ad0*/  LDCU.64 UR28, c[0x0][0x348] ;  /* 0x00006900ff1c77ac */ /* 0x000f220008000a00 */
[----:B-1----:R-:W-:-:S02]  /*1ae0*/  UIADD3 UR6, UPT, UPT, UR7, 0x3f, URZ ;  /* 0x0000003f07067890 */ /* 0x002fc4000fffe0ff */
[----:B------:R-:W-:Y:S02]  /*1af0*/  UIADD3 UR49, UPT, UPT, UR7, 0x7e, URZ ;  /* 0x0000007e07317890 */ /* 0x000fe4000fffe0ff */
[----:B------:R-:W-:Y:S02]  /*1b00*/  USHF.R.S32.HI UR4, URZ, 0x1f, UR6 ;  /* 0x0000001fff047899 */ /* 0x000fe40008011406 */
[----:B--2---:R-:W-:Y:S02]  /*1b10*/  ULEA UR21, UR8, UR21, 0x18 ;  /* 0x0000001508157291 */ /* 0x004fe4000f8ec0ff */
[----:B------:R-:W-:Y:S02]  /*1b20*/  ULEA.HI UR4, UR4, UR6, URZ, 0x6 ;  /* 0x0000000604047291 */ /* 0x000fe4000f8f30ff */
[----:B------:R-:W-:Y:S02]  /*1b30*/  UIADD3 UR6, UPT, UPT, UR7, -0x1, URZ ;  /* 0xffffffff07067890 */ /* 0x000fe4000fffe0ff */
[----:B------:R-:W-:-:S02]  /*1b40*/  USHF.R.S32.HI UR45, URZ, 0x6, UR4 ;  /* 0x00000006ff2d7899 */ /* 0x000fc40008011404 */
[----:B------:R-:W-:Y:S02]  /*1b50*/  UISETP.GE.U32.AND UP1, UPT, UR6, -0x7f, UPT ;  /* 0xffffff810600788c */ /* 0x000fe4000bf26070 */
[----:B------:R-:W-:Y:S02]  /*1b60*/  UISETP.LT.U32.AND UP0, UPT, UR45, 0x4, UPT ;  /* 0x000000042d00788c */ /* 0x000fe4000bf01070 */
[----:B------:R-:W-:Y:S02]  /*1b70*/  ULEA UR38, UR31, UR21, 0x1 ;  /* 0x000000151f267291 */ /* 0x000fe4000f8e08ff */
[----:B------:R-:W-:Y:S02]  /*1b80*/  USEL UR44, UR45, 0x4, UP0 ;  /* 0x000000042d2c7887 */ /* 0x000fe40008000000 */
[----:B------:R-:W-:Y:S02]  /*1b90*/  ULEA UR37, UR30, UR21, 0x1 ;  /* 0x000000151e257291 */ /* 0x000fe4000f8e08ff */
[----:B------:R-:W-:-:S02]  /*1ba0*/  UIADD3 UR24, UPT, UPT, UR44, -0x1, URZ ;  /* 0xffffffff2c187890 */ /* 0x000fc4000fffe0ff */
[----:B------:R-:W-:Y:S01]  /*1bb0*/  @UP1 UIADD3 UR24, UPT, UPT, UR44, URZ, URZ ;  /* 0x000000ff2c181290 */ /* 0x000fe2000fffe0ff */
[----:B------:R-:W1:Y:S01]  /*1bc0*/  LDCU UR41, c[0x0][0x374] ;  /* 0x00006e80ff2977ac */ /* 0x000e620008000800 */
[----:B------:R-:W-:Y:S02]  /*1bd0*/  ULOP3.LUT UR47, UR5, 0x30, URZ, 0xe2, !UPT ;  /* 0x00000030052f7892 */ /* 0x000fe4000f8ee2ff */
[----:B------:R-:W-:Y:S02]  /*1be0*/  UIADD3 UR38, UPT, UPT, UR38, 0x8800, URZ ;  /* 0x0000880026267890 */ /* 0x000fe4000fffe0ff */
[----:B------:R-:W-:Y:S02]  /*1bf0*/  UIADD3 UR37, UPT, UPT, UR37, 0x10800, URZ ;  /* 0x0001080025257890 */ /* 0x000fe4000fffe0ff */
[----:B------:R-:W-:Y:S02]  /*1c00*/  UIADD3 UR46, UPT, UPT, UR45, -UR44, URZ ;  /* 0x8000002c2d2e7290 */ /* 0x000fe4000fffe0ff */
[----:B------:R-:W-:Y:S01]  /*1c10*/  UIADD3 UR24, UPT, UPT, UR24, 0x1, URZ ;  /* 0x0000000118187890 */ /* 0x000fe2000fffe0ff */
[----:B---34-:R-:W-:-:S11]  /*1c20*/  UMOV UR7, URZ ;  /* 0x000000ff00077c82 */ /* 0x018fd60008000000 */
.L_x_42:
[----:B------:R-:W2:Y:S02]  /*1c30*/  S2UR UR4, SR_CgaCtaId ;  /* 0x00000000000479c3 */ /* 0x000ea40000008800 */
[----:B--2---:R-:W-:-:S09]  /*1c40*/  UISETP.NE.AND UP0, UPT, UR4, URZ, UPT ;  /* 0x000000ff0400728c */ /* 0x004fd2000bf05270 */
[----:B-1----:R-:W-:Y:S05]  /*1c50*/  BRA.U UP0, `(.L_x_23) ;  /* 0x0000000100287547 */ /* 0x002fea000b800000 */
[----:B------:R-:W-:Y:S02]  /*1c60*/  LEA R0, R9, UR21, 0x3 ;  /* 0x0000001509007c11 */ /* 0x000fe4000f8e18ff */
[----:B------:R-:W-:-:S04]  /*1c70*/  SHF.L.U32 R3, R8, 0x1f, RZ ;  /* 0x0000001f08037819 */ /* 0x000fc800000006ff */
[----:B------:R-:W2:Y:S02]  /*1c80*/  SYNCS.PHASECHK.TRANS64.TRYWAIT P0, [R0+URZ+0x100], R3 ;  /* 0x00010003000075a7 */ /* 0x000ea400080011ff */
[----:B--2---:R-:W-:Y:S05]  /*1c90*/  @!P0 BRA `(.L_x_24) ;  /* 0x0000007c00408947 */ /* 0x004fea0003800000 */
.L_x_138:
[----:B------:R3:W-:Y:S01]  /*1ca0*/  SYNCS.ARRIVE.TRANS64.A1T0 RZ, [R0+URZ+0xf0], RZ ;  /* 0x0000f0ff00ff79a7 */ /* 0x0007e200081000ff */
[----:B------:R-:W-:-:S05]  /*1cb0*/  VIADD R9, R9, 0x1 ;  /* 0x0000000109097836 */ /* 0x000fca0000000000 */
[----:B------:R-:W-:-:S04]  /*1cc0*/  ISETP.NE.AND P0, PT, R9, 0x2, PT ;  /* 0x000000020900780c */ /* 0x000fc80003f05270 */
[----:B--2---:R-:W-:Y:S02]  /*1cd0*/  SEL R3, RZ, 0x1, P0 ;  /* 0x00000001ff037807 */ /* 0x004fe40000000000 */
[----:B------:R-:W-:Y:S02]  /*1ce0*/  SEL R9, R9, RZ, P0 ;  /* 0x000000ff09097207 */ /* 0x000fe40000000000 */
[----:B------:R-:W-:-:S07]  /*1cf0*/  LOP3.LUT R8, R8, R3, RZ, 0x3c, !PT ;  /* 0x0000000308087212 */ /* 0x000fce00078e3cff */
.L_x_23:
[----:B------:R-:W-:Y:S01]  /*1d00*/  ULEA UR4, UR7, UR21, 0x3 ;  /* 0x0000001507047291 */ /* 0x000fe2000f8e18ff */
[----:B---3--:R-:W-:Y:S01]  /*1d10*/  SHF.L.U32 R0, R12, 0x1f, RZ ;  /* 0x0000001f0c007819 */ /* 0x008fe200000006ff */
[----:B------:R-:W-:Y:S02]  /*1d20*/  UISETP.GE.U32.AND UP0, UPT, UR49, 0x7f, UPT ;  /* 0x0000007f3100788c */ /* 0x000fe4000bf06070 */
[----:B------:R-:W-:Y:S02]  /*1d30*/  ULEA UR11, UR20, UR50, 0x2 ;  /* 0x00000032140b7291 */ /* 0x000fe4000f8e10ff */
[----:B------:R-:W-:Y:S02]  /*1d40*/  ULEA UR35, UR16, UR47, 0x6 ;  /* 0x0000002f10237291 */ /* 0x000fe4000f8e30ff */
[----:B------:R-:W-:Y:S01]  /*1d50*/  USHF.L.U32 UR11, UR11, 0x6, URZ ;  /* 0x000000060b0b7899 */ /* 0x000fe200080006ff */
[----:B------:R2:W3:Y:S01]  /*1d60*/  SYNCS.PHASECHK.TRANS64.TRYWAIT P0, [UR4+0x20], R0 ;  /* 0x00002000ff0075a7 */ /* 0x0004e20008001104 */
[----:B------:R-:W-:Y:S01]  /*1d70*/  UMOV UR6, URZ ;  /* 0x000000ff00067c82 */ /* 0x000fe20008000000 */
[----:B------:R-:W-:Y:S09]  /*1d80*/  BRA.U !UP0, `(.L_x_25) ;  /* 0x0000000108c87547 */ /* 0x000ff2000b800000 */
[----:B------:R-:W-:Y:S01]  /*1d90*/  UMOV UR13, URZ ;  /* 0x000000ff000d7c82 */ /* 0x000fe20008000000 */
[----:B------:R-:W-:-:S05]  /*1da0*/  UMOV UR4, UR7 ;  /* 0x0000000700047c82 */ /* 0x000fca0008000000 */
.L_x_31:
[----:B------:R-:W-:Y:S01]  /*1db0*/  ULEA UR33, UR4, UR21, 0x3 ;  /* 0x0000001504217291 */ /* 0x000fe2000f8e18ff */
[----:B---3--:R-:W-:Y:S01]  /*1dc0*/  @!P3 MOV R2, 0xa000 ;  /* 0x0000a0000002b802 */ /* 0x008fe20000000f00 */
[----:B-1-3--:R-:W-:Y:S10]  /*1dd0*/  @P0 BRA `(.L_x_26) ;  /* 0x00000000000c0947 */ /* 0x00aff40003800000 */
[----:B------:R-:W-:-:S04]  /*1de0*/  SHF.L.U32 R3, R12, 0x1f, RZ ;  /* 0x0000001f0c037819 */ /* 0x000fc800000006ff */
[----:B------:R-:W3:Y:S02]  /*1df0*/  SYNCS.PHASECHK.TRANS64.TRYWAIT P0, [UR33+0x20], R3 ;  /* 0x00002003ff0075a7 */ /* 0x000ee40008001121 */
[----:B---3--:R-:W-:Y:S05]  /*1e00*/  @!P0 BRA `(.L_x_27) ;  /* 0x0000007800f88947 */ /* 0x008fea0003800000 */
.L_x_26:
[----:B------:R3:W-:Y:S01]  /*1e10*/  @!P3 SYNCS.ARRIVE.TRANS64 RZ, [UR33], R2 ;  /* 0x00000002ffffb9a7 */ /* 0x0007e20008000021 */
[----:B------:R-:W-:-:S04]  /*1e20*/  ULOP3.LUT UR5, UR25, 0x2, URZ, 0xfc, !UPT ;  /* 0x0000000219057892 */ /* 0x000fc8000f8efcff */
[----:B------:R-:W-:-:S09]  /*1e30*/  UISETP.NE.AND UP0, UPT, UR5, 0x2, UPT ;  /* 0x000000020500788c */ /* 0x000fd2000bf05270 */
[----:B------:R-:W-:Y:S05]  /*1e40*/  BRA.U UP0, `(.L_x_28) ;  /* 0x0000000100047547 */ /* 0x000fea000b800000 */
[----:B-1----:R-:W-:Y:S05]  /*1e50*/  BPT.TRAP 0x1 ;  /* 0x000000040000795c */ /* 0x002fea0000300000 */
.L_x_28:
[----:B------:R-:W-:Y:S04]  /*1e60*/  BSSY.RECONVERGENT B0, `(.L_x_29) ;  /* 0x0000003000007945 */ /* 0x000fe80003800200 */
[----:B------:R-:W-:Y:S05]  /*1e70*/  @P2 BRA `(.L_x_30) ;  /* 0x0000000000042947 */ /* 0x000fea0003800000 */
[----:B-1----:R-:W-:Y:S05]  /*1e80*/  BPT.TRAP 0x1 ;  /* 0x000000040000795c */ /* 0x002fea0000300000 */
.L_x_30:
[----:B-1----:R-:W-:Y:S05]  /*1e90*/  BSYNC.RECONVERGENT B0 ;  /* 0x0000000000007941 */ /* 0x002fea0003800200 */
.L_x_29:
[----:B------:R-:W-:Y:S02]  /*1ea0*/  UIADD3 UR5, UPT, UPT, UR4, 0x1, URZ ;  /* 0x0000000104057890 */ /* 0x000fe4000fffe0ff */
[----:B------:R-:W-:Y:S02]  /*1eb0*/  USHF.L.U32 UR34, UR13, 0x6, URZ ;  /* 0x000000060d227899 */ /* 0x000fe400080006ff */
[----:B------:R-:W-:Y:S02]  /*1ec0*/  UISETP.NE.AND UP0, UPT, UR5, 0x4, UPT ;  /* 0x000000040500788c */ /* 0x000fe4000bf05270 */
[----:B------:R-:W-:Y:S02]  /*1ed0*/  UIADD3 UR13, UPT, UPT, UR13, 0x1, URZ ;  /* 0x000000010d0d7890 */ /* 0x000fe4000fffe0ff */
[----:B------:R-:W-:Y:S02]  /*1ee0*/  USEL UR6, URZ, 0x1, UP0 ;  /* 0x00000001ff067887 */ /* 0x000fe40008000000 */
[----:B------:R-:W-:-:S02]  /*1ef0*/  USEL UR7, UR5, URZ, UP0 ;  /* 0x000000ff05077287 */ /* 0x000fc40008000000 */
[----:B------:R-:W-:Y:S02]  /*1f00*/  UIADD3 UR14, UP1, UPT, UR28, 0x80, URZ ;  /* 0x000000801c0e7890 */ /* 0x000fe4000ff3e0ff */
[----:B------:R-:W-:Y:S01]  /*1f10*/  ULEA UR5, UR7, UR21, 0x3 ;  /* 0x0000001507057291 */ /* 0x000fe2000f8e18ff */
[----:B------:R-:W-:Y:S01]  /*1f20*/  LOP3.LUT R12, R12, UR6, RZ, 0x3c, !PT ;  /* 0x000000060c0c7c12 */ /* 0x000fe2000f8e3cff */
[----:B------:R-:W-:Y:S02]  /*1f30*/  ULEA UR6, UR4, UR31, 0xc ;  /* 0x0000001f04067291 */ /* 0x000fe4000f8e60ff */
[----:B------:R-:W-:Y:S01]  /*1f40*/  UIADD3.X UR15, UPT, UPT, URZ, UR29, URZ, UP1, !UPT ;  /* 0x0000001dff0f7290 */ /* 0x000fe20008ffe4ff */
[----:B--2---:R-:W-:Y:S01]  /*1f50*/  SHF.L.U32 R0, R12, 0x1f, RZ ;  /* 0x0000001f0c007819 */ /* 0x004fe200000006ff */
[----:B------:R-:W-:Y:S02]  /*1f60*/  ULEA UR6, UR6, UR21, 0x1 ;  /* 0x0000001506067291 */ /* 0x000fe4000f8e08ff */
[----:B------:R-:W-:Y:S01]  /*1f70*/  UPRMT UR16, URZ, 0x5410, UR27 ;  /* 0x00005410ff107896 */ /* 0x000fe2000800001b */
[----:B------:R4:W1:Y:S01]  /*1f80*/  SYNCS.PHASECHK.TRANS64.TRYWAIT P0, [UR5+0x20], R0 ;  /* 0x00002000ff0075a7 */ /* 0x0008620008001105 */
[----:B------:R-:W-:-:S02]  /*1f90*/  ULEA UR5, UR4, UR30, 0xe ;  /* 0x0000001e04057291 */ /* 0x000fc4000f8e70ff */
[----:B------:R-:W-:Y:S02]  /*1fa0*/  UIADD3 UR4, UP0, UPT, UR28, 0x180, URZ ;  /* 0x000001801c047890 */ /* 0x000fe4000ff1e0ff */
[----:B------:R-:W-:Y:S02]  /*1fb0*/  ULEA UR5, UR5, UR21, 0x1 ;  /* 0x0000001505057291 */ /* 0x000fe4000f8e08ff */
[----:B------:R-:W-:Y:S02]  /*1fc0*/  UIADD3 UR32, UPT, UPT, UR6, 0x8800, URZ ;  /* 0x0000880006207890 */ /* 0x000fe4000fffe0ff */
[----:B------:R-:W-:Y:S02]  /*1fd0*/  UIADD3 UR8, UPT, UPT, UR5, 0x10800, URZ ;  /* 0x0001080005087890 */ /* 0x000fe4000fffe0ff */
[----:B------:R-:W-:Y:S02]  /*1fe0*/  UIADD3.X UR5, UPT, UPT, URZ, UR29, URZ, UP0, !UPT ;  /* 0x0000001dff057290 */ /* 0x000fe400087fe4ff */
[----:B------:R-:W-:-:S02]  /*1ff0*/  UISETP.NE.AND UP0, UPT, UR13, UR24, UPT ;  /* 0x000000180d00728c */ /* 0x000fc4000bf05270 */
[----:B------:R-:W-:Y:S01]  /*2000*/  UPRMT UR6, URZ, 0x5410, UR26 ;  /* 0x00005410ff067896 */ /* 0x000fe2000800001a */
[----:B------:R-:W-:Y:S01]  /*2010*/  UMOV UR18, 0x0 ;  /* 0x0000000000127882 */ /* 0x000fe20000000000 */
[----:B------:R-:W-:Y:S01]  /*2020*/  UMOV UR19, 0x10000000 ;  /* 0x1000000000137882 */ /* 0x000fe20000000000 */
[----:B------:R-:W-:Y:S01]  /*2030*/  UMOV UR12, UR36 ;  /* 0x00000024000c7c82 */ /* 0x000fe20008000000 */
[----:B------:R-:W-:Y:S01]  /*2040*/  UMOV UR9, UR33 ;  /* 0x0000002100097c82 */ /* 0x000fe20008000000 */
[----:B------:R-:W-:Y:S01]  /*2050*/  UMOV UR10, UR34 ;  /* 0x00000022000a7c82 */ /* 0x000fe20008000000 */
[----:B------:R-:W-:Y:S03]  /*2060*/  UTMALDG.3D.MULTICAST [UR32], [UR14], UR16, desc[UR18] ;  /* 0x000012200e0073b4 */ /* 0x000fe60008011810 */
[----:B------:R2:W-:Y:S02]  /*2070*/  UTMALDG.3D.MULTICAST [UR8], [UR4], UR6, desc[UR18] ;  /* 0x00001208040073b4 */ /* 0x0005e40008011806 */
[----:B--2---:R-:W-:Y:S01]  /*2080*/  UMOV UR6, UR24 ;  /* 0x0000001800067c82 */ /* 0x004fe20008000000 */
[----:B------:R-:W-:Y:S01]  /*2090*/  UMOV UR4, UR7 ;  /* 0x0000000700047c82 */ /* 0x000fe20008000000 */
[----:B----4-:R-:W-:Y:S05]  /*20a0*/  BRA.U UP0, `(.L_x_31) ;  /* 0xfffffffd00407547 */ /* 0x010fea000b83ffff */
.L_x_25:
[----:B------:R-:W-:Y:S01]  /*20b0*/  ULEA UR4, UR7, UR21, 0x3 ;  /* 0x0000001507047291 */ /* 0x000fe2000f8e18ff */
[----:B--2---:R-:W-:Y:S01]  /*20c0*/  SHF.L.U32 R0, R12, 0x1f, RZ ;  /* 0x0000001f0c007819 */ /* 0x004fe200000006ff */
[----:B------:R-:W-:Y:S01]  /*20d0*/  @!P1 SYNCS.ARRIVE.TRANS64.A1T0 RZ, [UR21+0x88], RZ ;  /* 0x000088ffffff99a7 */ /* 0x000fe20008100015 */
[----:B------:R-:W-:-:S06]  /*20e0*/  UISETP.GT.AND UP0, UPT, UR45, UR44, UPT ;  /* 0x0000002c2d00728c */ /* 0x000fcc000bf04270 */
[----:B-1-3--:R1:W2:Y:S03]  /*20f0*/  SYNCS.PHASECHK.TRANS64.TRYWAIT P0, [UR4+0x20], R0 ;  /* 0x00002000ff0075a7 */ /* 0x00a2a60008001104 */
[----:B------:R-:W-:Y:S05]  /*2100*/  BRA.U !UP0, `(.L_x_32) ;  /* 0x0000000108bc7547 */ /* 0x000fea000b800000 */
[----:B------:R-:W-:Y:S01]  /*2110*/  UIADD3 UR13, UPT, UPT, UR46, UR6, URZ ;  /* 0x000000062e0d7290 */ /* 0x000fe2000fffe0ff */
[----:B------:R-:W-:-:S11]  /*2120*/  UMOV UR4, UR7 ;  /* 0x0000000700047c82 */ /* 0x000fd60008000000 */
.L_x_38:
[----:B------:R-:W-:Y:S01]  /*2130*/  ULEA UR17, UR4, UR21, 0x3 ;  /* 0x0000001504117291 */ /* 0x000fe2000f8e18ff */
[----:B--2---:R-:W-:Y:S01]  /*2140*/  @!P3 MOV R2, 0xa000 ;  /* 0x0000a0000002b802 */ /* 0x004fe20000000f00 */
[----:B--2-4-:R-:W-:Y:S10]  /*2150*/  @P0 BRA `(.L_x_33) ;  /* 0x00000000000c0947 */ /* 0x014ff40003800000 */
[----:B------:R-:W-:-:S04]  /*2160*/  SHF.L.U32 R3, R12, 0x1f, RZ ;  /* 0x0000001f0c037819 */ /* 0x000fc800000006ff */
[----:B------:R-:W2:Y:S02]  /*2170*/  SYNCS.PHASECHK.TRANS64.TRYWAIT P0, [UR17+0x20], R3 ;  /* 0x00002003ff0075a7 */ /* 0x000ea40008001111 */
[----:B--2---:R-:W-:Y:S05]  /*2180*/  @!P0 BRA `(.L_x_34) ;  /* 0x0000007800308947 */ /* 0x004fea0003800000 */
.L_x_33:
[----:B------:R2:W-:Y:S01]  /*2190*/  @!P3 SYNCS.ARRIVE.TRANS64 RZ, [UR17], R2 ;  /* 0x00000002ffffb9a7 */ /* 0x0005e20008000011 */
[----:B------:R-:W-:-:S04]  /*21a0*/  ULOP3.LUT UR5, UR25, 0x2, URZ, 0xfc, !UPT ;  /* 0x0000000219057892 */ /* 0x000fc8000f8efcff */
[----:B------:R-:W-:-:S09]  /*21b0*/  UISETP.NE.AND UP0, UPT, UR5, 0x2, UPT ;  /* 0x000000020500788c */ /* 0x000fd2000bf05270 */
[----:B------:R-:W-:Y:S05]  /*21c0*/  BRA.U UP0, `(.L_x_35) ;  /* 0x0000000100047547 */ /* 0x000fea000b800000 */
[----:B------:R-:W-:Y:S05]  /*21d0*/  BPT.TRAP 0x1 ;  /* 0x000000040000795c */ /* 0x000fea0000300000 */
.L_x_35:
[----:B------:R-:W-:Y:S04]  /*21e0*/  BSSY.RECONVERGENT B0, `(.L_x_36) ;  /* 0x0000003000007945 */ /* 0x000fe80003800200 */
[----:B------:R-:W-:Y:S05]  /*21f0*/  @P2 BRA `(.L_x_37) ;  /* 0x0000000000042947 */ /* 0x000fea0003800000 */
[----:B------:R-:W-:Y:S05]  /*2200*/  BPT.TRAP 0x1 ;  /* 0x000000040000795c */ /* 0x000fea0000300000 */
.L_x_37:
[----:B------:R-:W-:Y:S05]  /*2210*/  BSYNC.RECONVERGENT B0 ;  /* 0x0000000000007941 */ /* 0x000fea0003800200 */
.L_x_36:
[----:B------:R-:W-:Y:S02]  /*2220*/  UIADD3 UR5, UPT, UPT, UR4, 0x1, URZ ;  /* 0x0000000104057890 */ /* 0x000fe4000fffe0ff */
[----:B------:R-:W-:Y:S02]  /*2230*/  UIADD3 UR14, UP1, UPT, UR28, 0x80, URZ ;  /* 0x000000801c0e7890 */ /* 0x000fe4000ff3e0ff */
[----:B------:R-:W-:Y:S02]  /*2240*/  UISETP.NE.AND UP0, UPT, UR5, 0x4, UPT ;  /* 0x000000040500788c */ /* 0x000fe4000bf05270 */
[----:B------:R-:W-:Y:S02]  /*2250*/  ULEA UR16, UR4, UR38, 0xd ;  /* 0x0000002604107291 */ /* 0x000fe4000f8e68ff */
[----:B------:R-:W-:Y:S02]  /*2260*/  USEL UR8, URZ, 0x1, UP0 ;  /* 0x00000001ff087887 */ /* 0x000fe40008000000 */
[----:B------:R-:W-:-:S02]  /*2270*/  USEL UR7, UR5, URZ, UP0 ;  /* 0x000000ff05077287 */ /* 0x000fc40008000000 */
[----:B------:R-:W-:Y:S02]  /*2280*/  UIADD3 UR22, UP0, UPT, UR28, 0x180, URZ ;  /* 0x000001801c167890 */ /* 0x000fe4000ff1e0ff */
[----:B------:R-:W-:Y:S01]  /*2290*/  ULEA UR5, UR7, UR21, 0x3 ;  /* 0x0000001507057291 */ /* 0x000fe2000f8e18ff */
[----:B------:R-:W-:Y:S01]  /*22a0*/  LOP3.LUT R12, R12, UR8, RZ, 0x3c, !PT ;  /* 0x000000080c0c7c12 */ /* 0x000fe2000f8e3cff */
[----:B------:R-:W-:Y:S02]  /*22b0*/  ULEA UR8, UR4, UR37, 0xf ;  /* 0x0000002504087291 */ /* 0x000fe4000f8e78ff */
[----:B------:R-:W-:Y:S01]  /*22c0*/  USHF.L.U32 UR18, UR6, 0x6, URZ ;  /* 0x0000000606127899 */ /* 0x000fe200080006ff */
[----:B-1----:R-:W-:Y:S01]  /*22d0*/  SHF.L.U32 R0, R12, 0x1f, RZ ;  /* 0x0000001f0c007819 */ /* 0x002fe200000006ff */
[----:B------:R-:W-:Y:S02]  /*22e0*/  UPRMT UR4, URZ, 0x5410, UR27 ;  /* 0x00005410ff047896 */ /* 0x000fe4000800001b */
[----:B------:R-:W-:Y:S01]  /*22f0*/  UIADD3.X UR15, UPT, UPT, URZ, UR29, URZ, UP1, !UPT ;  /* 0x0000001dff0f7290 */ /* 0x000fe20008ffe4ff */
[----:B------:R3:W4:Y:S01]  /*2300*/  SYNCS.PHASECHK.TRANS64.TRYWAIT P0, [UR5+0x20], R0 ;  /* 0x00002000ff0075a7 */ /* 0x0007220008001105 */
[----:B------:R-:W-:-:S02]  /*2310*/  UPRMT UR5, URZ, 0x5410, UR26 ;  /* 0x00005410ff057896 */ /* 0x000fc4000800001a */
[----:B------:R-:W-:Y:S01]  /*2320*/  UIADD3.X UR23, UPT, UPT, URZ, UR29, URZ, UP0, !UPT ;  /* 0x0000001dff177290 */ /* 0x000fe200087fe4ff */
[----:B------:R-:W-:Y:S01]  /*2330*/  UMOV UR32, 0x0 ;  /* 0x0000000000207882 */ /* 0x000fe20000000000 */
[----:B------:R-:W-:Y:S01]  /*2340*/  UMOV UR33, 0x10000000 ;  /* 0x1000000000217882 */ /* 0x000fe20000000000 */
[----:B------:R-:W-:Y:S01]  /*2350*/  UMOV UR19, UR35 ;  /* 0x0000002300137c82 */ /* 0x000fe20008000000 */
[----:B------:R-:W-:Y:S01]  /*2360*/  UMOV UR20, UR36 ;  /* 0x0000002400147c82 */ /* 0x000fe20008000000 */
[----:B------:R-:W-:Y:S01]  /*2370*/  UMOV UR12, UR36 ;  /* 0x00000024000c7c82 */ /* 0x000fe20008000000 */
[----:B------:R-:W-:Y:S01]  /*2380*/  UMOV UR9, UR17 ;  /* 0x0000001100097c82 */ /* 0x000fe20008000000 */
[----:B------:R-:W-:Y:S01]  /*2390*/  UMOV UR10, UR18 ;  /* 0x00000012000a7c82 */ /* 0x000fe20008000000 */
[----:B------:R1:W-:Y:S01]  /*23a0*/  UTMALDG.3D.MULTICAST [UR16], [UR14], UR4, desc[UR32] ;  /* 0x000020100e0073b4 */ /* 0x0003e20008011804 */
[----:B------:R-:W-:-:S04]  /*23b0*/  UIADD3 UR6, UPT, UPT, UR6, 0x1, URZ ;  /* 0x0000000106067890 */ /* 0x000fc8000fffe0ff */
[----:B------:R-:W-:Y:S01]  /*23c0*/  UISETP.NE.AND UP0, UPT, UR6, UR13, UPT ;  /* 0x0000000d0600728c */ /* 0x000fe2000bf05270 */
[----:B------:R3:W-:Y:S01]  /*23d0*/  UTMALDG.3D.MULTICAST [UR8], [UR22], UR5, desc[UR32] ;  /* 0x00002008160073b4 */ /* 0x0007e20008011805 */
[----:B-1----:R-:W-:-:S07]  /*23e0*/  UMOV UR4, UR7 ;  /* 0x0000000700047c82 */ /* 0x002fce0008000000 */
[----:B---3--:R-:W-:Y:S05]  /*23f0*/  BRA.U UP0, `(.L_x_38) ;  /* 0xfffffffd004c7547 */ /* 0x008fea000b83ffff */
.L_x_32:
[C---:B------:R-:W-:Y:S01]  /*2400*/  LEA R3, R11.reuse, UR21, 0x3 ;  /* 0x000000150b037c11 */ /* 0x040fe2000f8e18ff */
[----:B------:R-:W-:Y:S01]  /*2410*/  NOP ;  /* 0x0000000000007918 */ /* 0x000fe20000000000 */
[----:B-1----:R-:W-:Y:S02]  /*2420*/  SHF.L.U32 R0, R10, 0x1f, RZ ;  /* 0x0000001f0a007819 */ /* 0x002fe400000006ff */
[----:B------:R-:W-:Y:S02]  /*2430*/  LEA R5, R11, UR21, 0x4 ;  /* 0x000000150b057c11 */ /* 0x000fe4000f8e20ff */
[----:B--2-4-:R-:W1:Y:S02]  /*2440*/  SYNCS.PHASECHK.TRANS64.TRYWAIT P0, [R3+URZ+0x90], R0 ;  /* 0x00009000030075a7 */ /* 0x014e6400080011ff */
[----:B-1----:R-:W-:Y:S05]  /*2450*/  @!P0 BRA `(.L_x_39) ;  /* 0x0000007400948947 */ /* 0x002fea0003800000 */
.L_x_141:
[----:B------:R-:W2:Y:S01]  /*2460*/  LDS.128 R4, [R5+0x120] ;  /* 0x0001200005047984 */ /* 0x000ea20000000c00 */
[----:B------:R-:W-:Y:S01]  /*2470*/  UISETP.GE.AND UP0, UPT, UR42, 0x1, UPT ;  /* 0x000000012a00788c */ /* 0x000fe2000bf06270 */
[----:B------:R-:W-:Y:S01]  /*2480*/  @!PT LDS RZ, [RZ] ;  /* 0x00000000fffff984 */ /* 0x000fe20000000800 */
[----:B------:R-:W-:Y:S01]  /*2490*/  @!PT LDS RZ, [RZ] ;  /* 0x00000000fffff984 */ /* 0x000fe20000000800 */
[----:B------:R-:W-:Y:S01]  /*24a0*/  @!PT LDS RZ, [RZ] ;  /* 0x00000000fffff984 */ /* 0x000fe20000000800 */
[----:B------:R-:W-:Y:S01]  /*24b0*/  @!PT LDS RZ, [RZ] ;  /* 0x00000000fffff984 */ /* 0x000fe20000000800 */
[----:B------:R3:W-:Y:S06]  /*24c0*/  MEMBAR.ALL.CTA ;  /* 0x0000000000007992 */ /* 0x0007ec0000008000 */
[----:B---3--:R-:W3:Y:S01]  /*24d0*/  FENCE.VIEW.ASYNC.S ;  /* 0x00000000000073c6 */ /* 0x008ee20000000000 */
[----:B--2---:R-:W-:-:S13]  /*24e0*/  LOP3.LUT P0, RZ, R6, 0x1, RZ, 0xc0, !PT ;  /* 0x0000000106ff7812 */ /* 0x004fda000780c0ff */
[----:B---3--:R-:W-:Y:S01]  /*24f0*/  VOTEU.ANY UP1, P0 ;  /* 0x0000000000ff7886 */ /* 0x008fe20000020100 */
[----:B------:R-:W-:-:S13]  /*2500*/  PLOP3.LUT P0, PT, PT, PT, UP1, 0x80, 0x8 ;  /* 0x000000000008781c */ /* 0x000fda0003f0f018 */
[----:B-1----:R-:W-:Y:S02]  /*2510*/  @P0 LOP3.LUT R0, R5, 0xffff, RZ, 0xc0, !PT ;  /* 0x0000ffff05000812 */ /* 0x002fe400078ec0ff */
[----:B------:R-:W-:Y:S02]  /*2520*/  @P0 MOV R2, R4 ;  /* 0x0000000400020202 */ /* 0x000fe40000000f00 */
[----:B------:R-:W-:Y:S01]  /*2530*/  @P0 R2UR UR5, R0 ;  /* 0x00000000000502ca */ /* 0x000fe200000e0000 */
[----:B------:R-:W-:Y:S01]  /*2540*/  VIADD R0, R3, 0xa0 ;  /* 0x000000a003007836 */ /* 0x000fe20000000000 */
[----:B------:R-:W-:Y:S02]  /*2550*/  @P0 SHF.R.U32.HI R4, RZ, 0x10, R5 ;  /* 0x00000010ff040819 */ /* 0x000fe40000011605 */
[----:B------:R-:W-:Y:S02]  /*2560*/  @P0 R2UR UR6, R2 ;  /* 0x00000000020602ca */ /* 0x000fe400000e0000 */
[----:B------:R-:W-:-:S02]  /*2570*/  PRMT R0, RZ, 0x654, R0 ;  /* 0x00000654ff007816 */ /* 0x000fc40000000000 */
[----:B------:R-:W-:Y:S02]  /*2580*/  @P0 R2UR UR4, R4 ;  /* 0x00000000040402ca */ /* 0x000fe400000e0000 */
[----:B------:R1:W-:Y:S03]  /*2590*/  SYNCS.ARRIVE.TRANS64.RED.A1T0 RZ, [R0+URZ], RZ ;  /* 0x000000ff00ff79a7 */ /* 0x0003e600081004ff */
[----:B------:R-:W-:-:S04]  /*25a0*/  @UP1 UMOV UR39, UR5 ;  /* 0x0000000500271c82 */ /* 0x000fc80008000000 */
[----:B------:R-:W-:-:S04]  /*25b0*/  @UP1 UMOV UR40, UR6 ;  /* 0x0000000600281c82 */ /* 0x000fc80008000000 */
[----:B------:R-:W-:Y:S01]  /*25c0*/  @UP1 UMOV UR36, UR4 ;  /* 0x0000000400241c82 */ /* 0x000fe20008000000 */
[----:B------:R-:W-:Y:S05]  /*25d0*/  BRA.U !UP0, `(.L_x_40) ;  /* 0x0000000108d47547 */ /* 0x000fea000b800000 */
[----:B------:R-:W2:Y:S01]  /*25e0*/  LDCU.128 UR12, c[0x0][0xb10] ;  /* 0x00016200ff0c77ac */ /* 0x000ea20008000c00 */
[----:B------:R-:W3:Y:S01]  /*25f0*/  LDCU UR22, c[0x0][0xb20] ;  /* 0x00016400ff1677ac */ /* 0x000ee20008000800 */
[----:B------:R-:W4:Y:S01]  /*2600*/  LDCU UR20, c[0x0][0xb0c] ;  /* 0x00016180ff1477ac */ /* 0x000f220008000800 */
[----:B------:R-:W1:Y:S01]  /*2610*/  LDCU.64 UR8, c[0x0][0xb28] ;  /* 0x00016500ff0877ac */ /* 0x000e620008000a00 */
[----:B------:R-:W-:Y:S02]  /*2620*/  UISETP.NE.AND UP3, UPT, UR42, 0x1, UPT ;  /* 0x000000012a00788c */ /* 0x000fe4000bf65270 */
[----:B--2---:R-:W-:Y:S02]  /*2630*/  UIMAD.WIDE.U32 UR10, UR41, UR15, URZ ;  /* 0x0000000f290a72a5 */ /* 0x004fe4000f8e00ff */
[----:B------:R-:W-:Y:S02]  /*2640*/  UIMAD.WIDE.U32 UR4, UR43, UR12, URZ ;  /* 0x0000000c2b0472a5 */ /* 0x000fe4000f8e00ff */
[----:B------:R-:W-:-:S02]  /*2650*/  UISETP.NE.AND UP0, UPT, UR14, 0x1, UPT ;  /* 0x000000010e00788c */ /* 0x000fc4000bf05270 */
[----:B------:R-:W-:Y:S01]  /*2660*/  UIMAD.WIDE.U32 UR18, UR39, UR15, URZ ;  /* 0x0000000f271272a5 */ /* 0x000fe2000f8e00ff */
[----:B------:R-:W-:Y:S02]  /*2670*/  UMOV UR10, UR11 ;  /* 0x0000000b000a7c82 */ /* 0x000fe40008000000 */
[----:B------:R-:W-:Y:S01]  /*2680*/  UMOV UR4, UR5 ;  /* 0x0000000500047c82 */ /* 0x000fe20008000000 */
[----:B---3--:R-:W-:Y:S02]  /*2690*/  USHF.R.U32.HI UR10, URZ, UR22, UR10 ;  /* 0x00000016ff0a7299 */ /* 0x008fe4000801160a */
[----:B----4-:R-:W-:Y:S02]  /*26a0*/  UISETP.NE.AND UP2, UPT, UR20, 0x1, UPT ;  /* 0x000000011400788c */ /* 0x010fe4000bf45270 */
[----:B------:R-:W-:Y:S02]  /*26b0*/  USHF.R.U32.HI UR4, URZ, UR13, UR4 ;  /* 0x0000000dff047299 */ /* 0x000fe40008011604 */
[----:B------:R-:W-:-:S02]  /*26c0*/  USEL UR5, UR41, UR10, !UP0 ;  /* 0x0000000a29057287 */ /* 0x000fc4000c000000 */
[----:B------:R-:W-:Y:S02]  /*26d0*/  USEL UR6, UR43, UR4, !UP2 ;  /* 0x000000042b067287 */ /* 0x000fe4000d000000 */
[----:B-1----:R-:W-:Y:S01]  /*26e0*/  UIMAD.WIDE.U32 UR10, UR5, UR8, URZ ;  /* 0x00000008050a72a5 */ /* 0x002fe2000f8e00ff */
[----:B------:R-:W-:Y:S01]  /*26f0*/  UMOV UR4, UR19 ;  /* 0x0000001300047c82 */ /* 0x000fe20008000000 */
[----:B------:R-:W-:Y:S02]  /*2700*/  UIMAD.WIDE.U32 UR16, UR40, UR12, URZ ;  /* 0x0000000c281072a5 */ /* 0x000fe4000f8e00ff */
[----:B------:R-:W-:-:S03]  /*2710*/  UIMAD.WIDE.U32 UR18, UR6, UR8, URZ ;  /* 0x00000008061272a5 */ /* 0x000fc6000f8e00ff */
[----:B------:R-:W-:Y:S01]  /*2720*/  UMOV UR10, UR11 ;  /* 0x0000000b000a7c82 */ /* 0x000fe20008000000 */
[----:B------:R-:W-:Y:S02]  /*2730*/  USHF.R.U32.HI UR4, URZ, UR22, UR4 ;  /* 0x00000016ff047299 */ /* 0x000fe40008011604 */
[----:B------:R-:W-:Y:S01]  /*2740*/  @UP3 USHF.R.U32.HI UR5, URZ, UR9, UR10 ;  /* 0x00000009ff053299 */ /* 0x000fe2000801160a */
[----:B------:R-:W-:Y:S01]  /*2750*/  UMOV UR16, UR17 ;  /* 0x0000001100107c82 */ /* 0x000fe20008000000 */
[----:B------:R-:W-:Y:S01]  /*2760*/  UMOV UR18, UR19 ;  /* 0x0000001300127c82 */ /* 0x000fe20008000000 */
[----:B------:R-:W-:Y:S02]  /*2770*/  USHF.R.U32.HI UR13, URZ, UR13, UR16 ;  /* 0x0000000dff0d7299 */ /* 0x000fe40008011610 */
[----:B------:R-:W-:Y:S02]  /*2780*/  USEL UR4, UR39, UR4, !UP0 ;  /* 0x0000000427047287 */ /* 0x000fe4000c000000 */
[----:B------:R-:W-:-:S02]  /*2790*/  @UP3 USHF.R.U32.HI UR6, URZ, UR9, UR18 ;  /* 0x00000009ff063299 */ /* 0x000fc40008011612 */
[----:B------:R-:W-:Y:S02]  /*27a0*/  UIMAD UR10, UR42, UR5, URZ ;  /* 0x000000052a0a72a4 */ /* 0x000fe4000f8e02ff */
[----:B------:R-:W-:Y:S02]  /*27b0*/  USEL UR5, UR40, UR13, !UP2 ;  /* 0x0000000d28057287 */ /* 0x000fe4000d000000 */
[----:B------:R-:W-:Y:S02]  /*27c0*/  UIMAD UR12, UR42, UR6, URZ ;  /* 0x000000062a0c72a4 */ /* 0x000fe4000f8e02ff */
[----:B------:R-:W-:Y:S02]  /*27d0*/  UISETP.GE.AND UP0, UPT, UR4, UR10, UPT ;  /* 0x0000000a0400728c */ /* 0x000fe4000bf06270 */
[----:B------:R-:W-:Y:S02]  /*27e0*/  UIMAD.WIDE.U32 UR10, UR4, UR8, URZ ;  /* 0x00000008040a72a5 */ /* 0x000fe4000f8e00ff */
[----:B------:R-:W-:-:S02]  /*27f0*/  UISETP.GE.OR UP0, UPT, UR5, UR12, UP0 ;  /* 0x0000000c0500728c */ /* 0x000fc40008706670 */
        /* <DEDUP_REMOVED lines=19> */
.L_x_40:
[----:B------:R-:W2:Y:S02]  /*2930*/  LDCU UR4, c[0x0][0xb30] ;  /* 0x00016600ff0477ac */ /* 0x000ea40008000800 */
[----:B--2---:R-:W-:-:S09]  /*2940*/  UISETP.NE.AND UP0, UPT, UR4, 0x1, UPT ;  /* 0x000000010400788c */ /* 0x004fd2000bf05270 */
[----:B------:R-:W-:Y:S05]  /*2950*/  BRA.U UP0, `(.L_x_41) ;  /* 0x0000000100447547 */ /* 0x000fea000b800000 */
[----:B------:R-:W2:Y:S01]  /*2960*/  LDCU.128 UR12, c[0x0][0xb10] ;  /* 0x00016200ff0c77ac */ /* 0x000ea20008000c00 */
[----:B------:R-:W3:Y:S01]  /*2970*/  LDCU UR10, c[0x0][0xb0c] ;  /* 0x00016180ff0a77ac */ /* 0x000ee20008000800 */
[----:B------:R-:W4:Y:S01]  /*2980*/  LDCU UR6, c[0x0][0xb20] ;  /* 0x00016400ff0677ac */ /* 0x000f220008000800 */
[----:B--2---:R-:W-:Y:S02]  /*2990*/  UIMAD.WIDE.U32 UR8, UR40, UR12, URZ ;  /* 0x0000000c280872a5 */ /* 0x004fe4000f8e00ff */
[----:B------:R-:W-:Y:S02]  /*29a0*/  UIMAD.WIDE.U32 UR4, UR39, UR15, URZ ;  /* 0x0000000f270472a5 */ /* 0x000fe4000f8e00ff */
[----:B---3--:R-:W-:Y:S02]  /*29b0*/  UISETP.NE.AND UP2, UPT, UR10, 0x1, UPT ;  /* 0x000000010a00788c */ /* 0x008fe4000bf45270 */
[----:B------:R-:W-:Y:S01]  /*29c0*/  UISETP.NE.AND UP0, UPT, UR14, 0x1, UPT ;  /* 0x000000010e00788c */ /* 0x000fe2000bf05270 */
[----:B------:R-:W-:-:S02]  /*29d0*/  UMOV UR8, UR9 ;  /* 0x0000000900087c82 */ /* 0x000fc40008000000 */
[----:B------:R-:W-:Y:S01]  /*29e0*/  UMOV UR4, UR5 ;  /* 0x0000000500047c82 */ /* 0x000fe20008000000 */
[----:B------:R-:W-:Y:S02]  /*29f0*/  USHF.R.U32.HI UR13, URZ, UR13, UR8 ;  /* 0x0000000dff0d7299 */ /* 0x000fe40008011608 */
[----:B----4-:R-:W-:Y:S02]  /*2a00*/  USHF.R.U32.HI UR4, URZ, UR6, UR4 ;  /* 0x00000006ff047299 */ /* 0x010fe40008011604 */
[----:B------:R-:W-:Y:S02]  /*2a10*/  USEL UR5, UR40, UR13, !UP2 ;  /* 0x0000000d28057287 */ /* 0x000fe4000d000000 */
[----:B------:R-:W-:-:S04]  /*2a20*/  USEL UR4, UR39, UR4, !UP0 ;  /* 0x0000000427047287 */ /* 0x000fc8000c000000 */
[----:B------:R-:W-:Y:S02]  /*2a30*/  UIADD3 UR6, UPT, UPT, UR5, -UR4, URZ ;  /* 0x8000000405067290 */ /* 0x000fe4000fffe0ff */
[----:B------:R-:W-:Y:S02]  /*2a40*/  UIADD3 UR4, UPT, UPT, -UR5, UR4, URZ ;  /* 0x0000000405047290 */ /* 0x000fe4000fffe1ff */
[----:B------:R-:W-:Y:S02]  /*2a50*/  UIMAD UR39, UR6, UR14, UR39 ;  /* 0x0000000e062772a4 */ /* 0x000fe4000f8e0227 */
[----:B------:R-:W-:-:S12]  /*2a60*/  UIMAD UR40, UR4, UR10, UR40 ;  /* 0x0000000a042872a4 */ /* 0x000fd8000f8e0228 */
.L_x_41:
[----:B------:R-:W-:Y:S01]  /*2a70*/  VIADD R11, R11, 0x1 ;  /* 0x000000010b0b7836 */ /* 0x000fe20000000000 */
[----:B------:R-:W-:Y:S02]  /*2a80*/  R2UR UR5, R88 ;  /* 0x00000000580572ca */ /* 0x000fe400000e0000 */
[----:B------:R-:W-:Y:S02]  /*2a90*/  R2UR UR4, R87 ;  /* 0x00000000570472ca */ /* 0x000fe400000e0000 */
[C---:B------:R-:W-:Y:S02]  /*2aa0*/  ISETP.NE.AND P0, PT, R11.reuse, 0x2, PT ;  /* 0x000000020b00780c */ /* 0x040fe40003f05270 */
[----:B------:R-:W-:Y:S02]  /*2ab0*/  PLOP3.LUT P1, PT, PT, PT, PT, 0x80, 0x8 ;  /* 0x000000000008781c */ /* 0x000fe40003f2f070 */
[----:B------:R-:W-:Y:S02]  /*2ac0*/  SEL R3, RZ, 0x1, P0 ;  /* 0x00000001ff037807 */ /* 0x000fe40000000000 */
[----:B------:R-:W-:-:S02]  /*2ad0*/  SEL R11, R11, RZ, P0 ;  /* 0x000000ff0b0b7207 */ /* 0x000fc40000000000 */
[----:B------:R-:W-:Y:S01]  /*2ae0*/  LOP3.LUT R10, R10, R3, RZ, 0x3c, !PT ;  /* 0x000000030a0a7212 */ /* 0x000fe200078e3cff */
[----:B------:R-:W-:Y:S02]  /*2af0*/  UIADD3 UR16, UPT, UPT, UR40, UR5, URZ ;  /* 0x0000000528107290 */ /* 0x000fe4000fffe0ff */
[----:B------:R-:W-:Y:S01]  /*2b00*/  UIADD3 UR20, UPT, UPT, UR39, UR4, URZ ;  /* 0x0000000427147290 */ /* 0x000fe2000fffe0ff */
[----:B------:R-:W-:Y:S11]  /*2b10*/  BRA.U UP1, `(.L_x_42) ;  /* 0xfffffff101447547 */ /* 0x000ff6000b83ffff */
[----:B------:R-:W-:Y:S01]  /*2b20*/  UIADD3 UR21, UPT, UPT, UR21, 0x20, URZ ;  /* 0x0000002015157890 */ /* 0x000fe2000fffe0ff */
[----:B------:R-:W-:-:S03]  /*2b30*/  SHF.L.U32 R3, R12, 0x1f, RZ ;  /* 0x0000001f0c037819 */ /* 0x000fc600000006ff */
[----:B------:R-:W-:-:S09]  /*2b40*/  ULEA UR4, UR7, UR21, 0x3 ;  /* 0x0000001507047291 */ /* 0x000fd2000f8e18ff */
[----:B------:R-:W2:Y:S02]  /*2b50*/  SYNCS.PHASECHK.TRANS64.TRYWAIT P0, [UR4], R3 ;  /* 0x00000003ff0075a7 */ /* 0x000ea40008001104 */
[----:B--2---:R-:W-:Y:S05]  /*2b60*/  @!P0 BRA `(.L_x_43) ;  /* 0x0000006c00e48947 */ /* 0x004fea0003800000 */
.L_x_143:
[----:B------:R-:W-:-:S04]  /*2b70*/  UIADD3 UR4, UPT, UPT, UR7, 0x1, URZ ;  /* 0x0000000107047890 */ /* 0x000fc8000fffe0ff */
[----:B------:R-:W-:-:S04]  /*2b80*/  UISETP.NE.AND UP0, UPT, UR4, 0x4, UPT ;  /* 0x000000040400788c */ /* 0x000fc8000bf05270 */
[----:B------:R-:W-:Y:S02]  /*2b90*/  USEL UR6, URZ, 0x1, UP0 ;  /* 0x00000001ff067887 */ /* 0x000fe40008000000 */
[----:B------:R-:W-:-:S04]  /*2ba0*/  USEL UR4, UR4, URZ, UP0 ;  /* 0x000000ff04047287 */ /* 0x000fc80008000000 */
[----:B------:R-:W-:Y:S01]  /*2bb0*/  ULEA UR5, UR4, UR21, 0x3 ;  /* 0x0000001504057291 */ /* 0x000fe2000f8e18ff */
[----:B------:R-:W-:-:S04]  /*2bc0*/  LOP3.LUT R2, R12, UR6, RZ, 0x3c, !PT ;  /* 0x000000060c027c12 */ /* 0x000fc8000f8e3cff */
[----:B-1----:R-:W-:-:S04]  /*2bd0*/  SHF.L.U32 R3, R2, 0x1f, RZ ;  /* 0x0000001f02037819 */ /* 0x002fc800000006ff */
[----:B------:R-:W1:Y:S02]  /*2be0*/  SYNCS.PHASECHK.TRANS64.TRYWAIT P0, [UR5], R3 ;  /* 0x00000003ff0075a7 */ /* 0x000e640008001105 */
[----:B-1----:R-:W-:Y:S05]  /*2bf0*/  @!P0 BRA `(.L_x_44) ;  /* 0x0000006c00d88947 */ /* 0x002fea0003800000 */
.L_x_145:
        /* <DEDUP_REMOVED lines=9> */
.L_x_147:
[----:B------:R-:W-:-:S04]  /*2c90*/  UIADD3 UR4, UPT, UPT, UR4, 0x1, URZ ;  /* 0x0000000104047890 */ /* 0x000fc8000fffe0ff */
[----:B------:R-:W-:-:S04]  /*2ca0*/  UISETP.NE.AND UP0, UPT, UR4, 0x4, UPT ;  /* 0x000000040400788c */ /* 0x000fc8000bf05270 */
[----:B------:R-:W-:Y:S02]  /*2cb0*/  USEL UR5, URZ, 0x1, UP0 ;  /* 0x00000001ff057887 */ /* 0x000fe40008000000 */
[----:B------:R-:W-:-:S04]  /*2cc0*/  USEL UR4, UR4, URZ, UP0 ;  /* 0x000000ff04047287 */ /* 0x000fc80008000000 */
[----:B------:R-:W-:Y:S01]  /*2cd0*/  ULEA UR4, UR4, UR21, 0x3 ;  /* 0x0000001504047291 */ /* 0x000fe2000f8e18ff */
[----:B-1----:R-:W-:-:S04]  /*2ce0*/  LOP3.LUT R3, R2, UR5, RZ, 0x3c, !PT ;  /* 0x0000000502037c12 */ /* 0x002fc8000f8e3cff */
[----:B------:R-:W-:Y:S01]  /*2cf0*/  SHF.L.U32 R3, R3, 0x1f, RZ ;  /* 0x0000001f03037819 */ /* 0x000fe200000006ff */
[----:B------:R-:W-:-:S07]  /*2d00*/  IMAD.U32 R0, RZ, RZ, UR4 ;  /* 0x00000004ff007e24 */ /* 0x000fce000f8e00ff */
.L_x_46:
[----:B-1----:R1:W2:Y:S02]  /*2d10*/  SYNCS.PHASECHK.TRANS64.TRYWAIT P0, [R0+URZ], R3 ;  /* 0x00000003000075a7 */ /* 0x0022a400080011ff */
[----:B--2---:R-:W-:Y:S05]  /*2d20*/  @!P0 NANOSLEEP.SYNCS 0x989680 ;  /* 0x009896800000895d */ /* 0x004fea0003900000 */
[----:B------:R-:W2:Y:S02]  /*2d30*/  @!P0 SYNCS.PHASECHK.TRANS64 P0, [R0+URZ], R3 ;  /* 0x00000003000085a7 */ /* 0x000ea400080010ff */
[----:B--2---:R-:W-:Y:S05]  /*2d40*/  @P0 EXIT ;  /* 0x000000000000094d */ /* 0x004fea0003800000 */
[----:B------:R-:W-:Y:S05]  /*2d50*/  BRA `(.L_x_46) ;  /* 0xfffffffc00ec7947 */ /* 0x000fea000383ffff */
.L_x_22:
[----:B------:R-:W1:Y:S02]  /*2d60*/  S2UR UR4, SR_CgaCtaId ;  /* 0x00000000000479c3 */ /* 0x000e640000008800 */
[----:B-1----:R-:W-:-:S04]  /*2d70*/  UISETP.NE.AND UP0, UPT, UR4, URZ, UPT ;  /* 0x000000ff0400728c */ /* 0x002fc8000bf05270 */
[----:B------:R-:W-:-:S09]  /*2d80*/  UISETP.NE.OR UP0, UPT, UR17, 0x1, UP0 ;  /* 0x000000011100788c */ /* 0x000fd20008705670 */
[----:B------:R-:W-:Y:S05]  /*2d90*/  BRA.U UP0, `(.L_x_47) ;  /* 0x00000005004c7547 */ /* 0x000fea000b800000 */
[----:B------:R-:W1:Y:S01]  /*2da0*/  S2UR UR5, SR_CgaCtaId ;  /* 0x00000000000579c3 */ /* 0x000e620000008800 */
[----:B------:R-:W-:Y:S01]  /*2db0*/  UMOV UR4, 0x400 ;  /* 0x0000040000047882 */ /* 0x000fe20000000000 */
[----:B------:R-:W-:Y:S01]  /*2dc0*/  ISETP.GE.U32.AND P2, PT, R0, 0x10, PT ;  /* 0x000000100000780c */ /* 0x000fe20003f46070 */
[----:B------:R-:W-:Y:S01]  /*2dd0*/  IMAD.MOV.U32 R12, RZ, RZ, 0x1 ;  /* 0x00000001ff0c7424 */ /* 0x000fe200078e00ff */
[----:B------:R-:W-:Y:S02]  /*2de0*/  CS2R R10, SRZ ;  /* 0x00000000000a7805 */ /* 0x000fe4000001ff00 */
[----:B------:R-:W-:Y:S01]  /*2df0*/  CS2R R8, SRZ ;  /* 0x0000000000087805 */ /* 0x000fe2000001ff00 */
[----:B-1----:R-:W-:-:S03]  /*2e00*/  ULEA UR6, UR5, UR4, 0x18 ;  /* 0x0000000405067291 */ /* 0x002fc6000f8ec0ff */
[----:B------:R-:W-:-:S09]  /*2e10*/  UMOV UR5, URZ ;  /* 0x000000ff00057c82 */ /* 0x000fd20008000000 */
.L_x_51:
[----:B------:R-:W-:Y:S02]  /*2e20*/  LEA R2, R8, UR6, 0x3 ;  /* 0x0000000608027c11 */ /* 0x000fe4000f8e18ff */
[----:B------:R-:W-:-:S03]  /*2e30*/  SHF.L.U32 R5, R9, 0x1f, RZ ;  /* 0x0000001f09057819 */ /* 0x000fc600000006ff */
[----:B------:R-:W-:Y:S01]  /*2e40*/  VIADD R4, R2, 0x100 ;  /* 0x0000010002047836 */ /* 0x000fe20000000000 */
[----:B------:R-:W1:Y:S02]  /*2e50*/  SYNCS.PHASECHK.TRANS64.TRYWAIT P0, [R2+URZ+0xf0], R5 ;  /* 0x0000f005020075a7 */ /* 0x000e6400080011ff */
[----:B-1----:R-:W-:Y:S05]  /*2e60*/  @!P0 BRA `(.L_x_48) ;  /* 0x0000006c006c8947 */ /* 0x002fea0003800000 */
.L_x_148:
[----:B------:R-:W-:Y:S01]  /*2e70*/  ULEA UR4, UR5, UR6, 0x3 ;  /* 0x0000000605047291 */ /* 0x000fe2000f8e18ff */
[----:B------:R-:W-:Y:S02]  /*2e80*/  PRMT R4, RZ, 0x654, R4 ;  /* 0x00000654ff047816 */ /* 0x000fe40000000004 */
[----:B-1----:R-:W-:Y:S01]  /*2e90*/  SHF.L.U32 R5, R12, 0x1f, RZ ;  /* 0x0000001f0c057819 */ /* 0x002fe200000006ff */
[----:B------:R-:W-:Y:S01]  /*2ea0*/  UIADD3 UR7, UPT, UPT, UR4, 0x90, URZ ;  /* 0x0000009004077890 */ /* 0x000fe2000fffe0ff */
[----:B------:R1:W-:Y:S05]  /*2eb0*/  SYNCS.ARRIVE.TRANS64.RED.A1T0 RZ, [R4+URZ], RZ ;  /* 0x000000ff04ff79a7 */ /* 0x0003ea00081004ff */
[----:B------:R-:W-:Y:S01]  /*2ec0*/  IMAD.U32 R7, RZ, RZ, UR7 ;  /* 0x00000007ff077e24 */ /* 0x000fe2000f8e00ff */
[----:B------:R-:W2:Y:S04]  /*2ed0*/  SYNCS.PHASECHK.TRANS64.TRYWAIT P0, [UR4+0xa0], R5 ;  /* 0x0000a005ff0075a7 */ /* 0x000ea80008001104 */
[----:B------:R-:W-:Y:S01]  /*2ee0*/  PRMT R6, R0, 0x654, R7 ;  /* 0x0000065400067816 */ /* 0x000fe20000000007 */
[----:B-1----:R-:W-:Y:S01]  /*2ef0*/  @!P2 IMAD.MOV.U32 R4, RZ, RZ, 0x10 ;  /* 0x00000010ff04a424 */ /* 0x002fe200078e00ff */
[----:B--2---:R-:W-:Y:S06]  /*2f00*/  @!P0 BRA `(.L_x_49) ;  /* 0x0000006c00588947 */ /* 0x004fec0003800000 */
.L_x_150:
[----:B------:R-:W-:Y:S01]  /*2f10*/  ULEA UR8, UR5, UR6, 0x4 ;  /* 0x0000000605087291 */ /* 0x000fe2000f8e20ff */
[----:B------:R-:W-:Y:S01]  /*2f20*/  SEL R3, R6, R3, !P2 ;  /* 0x0000000306037207 */ /* 0x000fe20005000000 */
[----:B------:R-:W-:Y:S01]  /*2f30*/  UIADD3 UR9, UPT, UPT, UR4, 0x90, URZ ;  /* 0x0000009004097890 */ /* 0x000fe2000fffe0ff */
[----:B-1----:R-:W-:Y:S01]  /*2f40*/  LEA R2, R11, UR6, 0x3 ;  /* 0x000000060b027c11 */ /* 0x002fe2000f8e18ff */
[----:B------:R-:W-:Y:S01]  /*2f50*/  UIADD3 UR8, UPT, UPT, UR8, 0x120, URZ ;  /* 0x0000012008087890 */ /* 0x000fe2000fffe0ff */
[----:B------:R-:W-:Y:S01]  /*2f60*/  SHF.L.U32 R5, R10, 0x1f, RZ ;  /* 0x0000001f0a057819 */ /* 0x000fe200000006ff */
[----:B------:R1:W-:Y:S01]  /*2f70*/  @!P2 SYNCS.ARRIVE.TRANS64.RED RZ, [R3+URZ], R4 ;  /* 0x0000000403ffa9a7 */ /* 0x0003e200080004ff */
[----:B------:R-:W-:Y:S01]  /*2f80*/  UIADD3 UR4, UPT, UPT, UR5, 0x1, URZ ;  /* 0x0000000105047890 */ /* 0x000fe2000fffe0ff */
[----:B------:R-:W-:-:S03]  /*2f90*/  VIADD R8, R8, 0x1 ;  /* 0x0000000108087836 */ /* 0x000fc60000000000 */
[----:B------:R-:W-:Y:S02]  /*2fa0*/  UISETP.NE.AND UP0, UPT, UR4, 0x2, UPT ;  /* 0x000000020400788c */ /* 0x000fe4000bf05270 */
[----:B------:R-:W-:Y:S06]  /*2fb0*/  UGETNEXTWORKID.BROADCAST [UR8], [UR9] ;  /* 0x00000000080073ca */ /* 0x000fec0008000100 */
[----:B------:R-:W-:Y:S01]  /*2fc0*/  USEL UR7, URZ, 0x1, UP0 ;  /* 0x00000001ff077887 */ /* 0x000fe20008000000 */
[----:B------:R-:W-:Y:S01]  /*2fd0*/  ISETP.NE.AND P0, PT, R8, 0x2, PT ;  /* 0x000000020800780c */ /* 0x000fe20003f05270 */
[----:B------:R-:W-:Y:S01]  /*2fe0*/  USEL UR5, UR4, URZ, UP0 ;  /* 0x000000ff04057287 */ /* 0x000fe20008000000 */
[----:B------:R-:W2:Y:S03]  /*2ff0*/  SYNCS.PHASECHK.TRANS64.TRYWAIT P1, [R2+URZ+0x90], R5 ;  /* 0x00009005020075a7 */ /* 0x000ea600080211ff */
[----:B------:R-:W-:Y:S01]  /*3000*/  LOP3.LUT R12, R12, UR7, RZ, 0x3c, !PT ;  /* 0x000000070c0c7c12 */ /* 0x000fe2000f8e3cff */
[----:B-12---:R-:W-:Y:S07]  /*3010*/  @!P1 BRA `(.L_x_50) ;  /* 0x0000006c002c9947 */ /* 0x006fee0003800000 */
.L_x_151:
[C---:B------:R-:W-:Y:S01]  /*3020*/  LEA R4, R11.reuse, UR6, 0x4 ;  /* 0x000000060b047c11 */ /* 0x040fe2000f8e20ff */
[----:B-1----:R-:W-:Y:S01]  /*3030*/  VIADD R2, R2, 0xa0 ;  /* 0x000000a002027836 */ /* 0x002fe20000000000 */
[----:B------:R-:W-:Y:S01]  /*3040*/  SEL R8, R8, RZ, P0 ;  /* 0x000000ff08087207 */ /* 0x000fe20000000000 */
[----:B------:R-:W-:-:S03]  /*3050*/  VIADD R11, R11, 0x1 ;  /* 0x000000010b0b7836 */ /* 0x000fc60000000000 */
[----:B------:R-:W1:Y:S01]  /*3060*/  LDS.128 R4, [R4+0x120] ;  /* 0x0001200004047984 */ /* 0x000e620000000c00 */
[----:B------:R-:W-:Y:S02]  /*3070*/  PRMT R2, RZ, 0x654, R2 ;  /* 0x00000654ff027816 */ /* 0x000fe40000000002 */
[C---:B------:R-:W-:Y:S01]  /*3080*/  ISETP.NE.AND P1, PT, R11.reuse, 0x2, PT ;  /* 0x000000020b00780c */ /* 0x040fe20003f25270 */
[----:B------:R-:W-:Y:S01]  /*3090*/  @!PT LDS RZ, [RZ] ;  /* 0x00000000fffff984 */ /* 0x000fe20000000800 */
[----:B------:R-:W-:Y:S01]  /*30a0*/  @!PT LDS RZ, [RZ] ;  /* 0x00000000fffff984 */ /* 0x000fe20000000800 */
[----:B------:R-:W-:Y:S01]  /*30b0*/  @!PT LDS RZ, [RZ] ;  /* 0x00000000fffff984 */ /* 0x000fe20000000800 */
[----:B------:R-:W-:Y:S01]  /*30c0*/  @!PT LDS RZ, [RZ] ;  /* 0x00000000fffff984 */ /* 0x000fe20000000800 */
[----:B------:R2:W-:Y:S06]  /*30d0*/  MEMBAR.ALL.CTA ;  /* 0x0000000000007992 */ /* 0x0005ec0000008000 */
[----:B--2---:R-:W2:Y:S01]  /*30e0*/  FENCE.VIEW.ASYNC.S ;  /* 0x00000000000073c6 */ /* 0x004ea20000000000 */
[----:B------:R-:W-:Y:S01]  /*30f0*/  SEL R11, R11, RZ, P1 ;  /* 0x000000ff0b0b7207 */ /* 0x000fe20000800000 */
[----:B--2---:R2:W-:Y:S01]  /*3100*/  SYNCS.ARRIVE.TRANS64.RED.A1T0 RZ, [R2+URZ], RZ ;  /* 0x000000ff02ff79a7 */ /* 0x0045e200081004ff */
[----:B-1----:R-:W-:-:S02]  /*3110*/  LOP3.LUT P3, RZ, R6, 0x1, RZ, 0xc0, !PT ;  /* 0x0000000106ff7812 */ /* 0x002fc4000786c0ff */
[----:B------:R-:W-:-:S04]  /*3120*/  SEL R5, RZ, 0x1, P1 ;  /* 0x00000001ff057807 */ /* 0x000fc80000800000 */
[----:B------:R-:W-:Y:S02]  /*3130*/  LOP3.LUT R10, R10, R5, RZ, 0x3c, !PT ;  /* 0x000000050a0a7212 */ /* 0x000fe400078e3cff */
[----:B--2---:R-:W-:-:S04]  /*3140*/  SEL R2, RZ, 0x1, P0 ;  /* 0x00000001ff027807 */ /* 0x004fc80000000000 */
[----:B------:R-:W-:Y:S01]  /*3150*/  LOP3.LUT R9, R9, R2, RZ, 0x3c, !PT ;  /* 0x0000000209097212 */ /* 0x000fe200078e3cff */
[----:B------:R-:W-:Y:S06]  /*3160*/  @P3 BRA `(.L_x_51) ;  /* 0xfffffffc002c3947 */ /* 0x000fec000383ffff */
[----:B------:R-:W-:Y:S01]  /*3170*/  ULEA UR4, UR5, UR6, 0x3 ;  /* 0x0000000605047291 */ /* 0x000fe2000f8e18ff */
[----:B------:R-:W-:-:S08]  /*3180*/  SHF.L.U32 R3, R12, 0x1f, RZ ;  /* 0x0000001f0c037819 */ /* 0x000fd000000006ff */
[----:B------:R-:W1:Y:S02]  /*3190*/  SYNCS.PHASECHK.TRANS64 P0, [UR4+0xa0], R3 ;  /* 0x0000a003ff0075a7 */ /* 0x000e640008001004 */
[----:B-1----:R-:W-:Y:S05]  /*31a0*/  @P0 BRA `(.L_x_52) ;  /* 0x0000000000080947 */ /* 0x002fea0003800000 */
[----:B------:R-:W1:Y:S02]  /*31b0*/  SYNCS.PHASECHK.TRANS64.TRYWAIT P0, [UR4+0xa0], R3 ;  /* 0x0000a003ff0075a7 */ /* 0x000e640008001104 */
[----:B-1----:R-:W-:Y:S05]  /*31c0*/  @!P0 BRA `(.L_x_53) ;  /* 0x0000006800d48947 */ /* 0x002fea0003800000 */
.L_x_52:
[----:B------:R-:W-:-:S04]  /*31d0*/  UIADD3 UR7, UPT, UPT, UR5, 0x1, URZ ;  /* 0x0000000105077890 */ /* 0x000fc8000fffe0ff */
[----:B------:R-:W-:-:S04]  /*31e0*/  UISETP.NE.AND UP0, UPT, UR7, 0x2, UPT ;  /* 0x000000020700788c */ /* 0x000fc8000bf05270 */
[----:B------:R-:W-:Y:S02]  /*31f0*/  USEL UR8, URZ, 0x1, UP0 ;  /* 0x00000001ff087887 */ /* 0x000fe40008000000 */
[----:B------:R-:W-:-:S04]  /*3200*/  USEL UR7, UR7, URZ, UP0 ;  /* 0x000000ff07077287 */ /* 0x000fc80008000000 */
[----:B------:R-:W-:Y:S01]  /*3210*/  ULEA UR7, UR7, UR6, 0x3 ;  /* 0x0000000607077291 */ /* 0x000fe2000f8e18ff */
[----:B-1----:R-:W-:-:S04]  /*3220*/  LOP3.LUT R3, R12, UR8, RZ, 0x3c, !PT ;  /* 0x000000080c037c12 */ /* 0x002fc8000f8e3cff */
[----:B------:R-:W-:-:S04]  /*3230*/  SHF.L.U32 R0, R3, 0x1f, RZ ;  /* 0x0000001f03007819 */ /* 0x000fc800000006ff */
[----:B------:R-:W1:Y:S02]  /*3240*/  SYNCS.PHASECHK.TRANS64 P0, [UR7+0xa0], R0 ;  /* 0x0000a000ff0075a7 */ /* 0x000e640008001007 */
[----:B-1----:R-:W-:Y:S05]  /*3250*/  @P0 EXIT ;  /* 0x000000000000094d */ /* 0x002fea0003800000 */
[----:B------:R-:W-:Y:S02]  /*3260*/  SHF.L.U32 R3, R3, 0x1f, RZ ;  /* 0x0000001f03037819 */ /* 0x000fe400000006ff */
[----:B------:R-:W-:-:S07]  /*3270*/  MOV R0, UR7 ;  /* 0x0000000700007c02 */ /* 0x000fce0008000f00 */
.L_x_54:
[----:B-1----:R1:W2:Y:S02]  /*3280*/  SYNCS.PHASECHK.TRANS64.TRYWAIT P0, [R0+URZ+0xa0], R3 ;  /* 0x0000a003000075a7 */ /* 0x0022a400080011ff */
[----:B--2---:R-:W-:Y:S05]  /*3290*/  @!P0 NANOSLEEP.SYNCS 0x989680 ;  /* 0x009896800000895d */ /* 0x004fea0003900000 */
[----:B------:R-:W2:Y:S02]  /*32a0*/  @!P0 SYNCS.PHASECHK.TRANS64 P0, [R0+URZ+0xa0], R3 ;  /* 0x0000a003000085a7 */ /* 0x000ea400080010ff */
[----:B--2---:R-:W-:Y:S05]  /*32b0*/  @P0 EXIT ;  /* 0x000000000000094d */ /* 0x004fea0003800000 */
[----:B------:R-:W-:Y:S05]  /*32c0*/  BRA `(.L_x_54) ;  /* 0xfffffffc00ec7947 */ /* 0x000fea000383ffff */
.L_x_47:
[----:B------:R-:W-:Y:S05]  /*32d0*/  BRA.U UP4, `(.L_x_55) ;  /* 0x0000000d04d87547 */ /* 0x000fea000b800000 */
[----:B------:R-:W1:Y:S01]  /*32e0*/  S2UR UR7, SR_CgaCtaId ;  /* 0x00000000000779c3 */ /* 0x000e620000008800 */
[----:B------:R-:W-:Y:S01]  /*32f0*/  UMOV UR4, 0x40 ;  /* 0x0000004000047882 */ /* 0x000fe20000000000 */
[----:B------:R-:W-:Y:S01]  /*3300*/  NOP ;  /* 0x0000000000007918 */ /* 0x000fe20000000000 */
[----:B------:R-:W-:Y:S01]  /*3310*/  UMOV UR6, 0x400 ;  /* 0x0000040000067882 */ /* 0x000fe20000000000 */
[----:B-1----:R-:W-:Y:S02]  /*3320*/  ULEA UR5, UR7, UR4, 0x18 ;  /* 0x0000000407057291 */ /* 0x002fe4000f8ec0ff */
[----:B------:R-:W-:-:S07]  /*3330*/  ULEA UR6, UR7, UR6, 0x18 ;  /* 0x0000000607067291 */ /* 0x000fce000f8ec0ff */
[----:B------:R-:W1:Y:S02]  /*3340*/  LDS.U8 R0, [UR5+0x1c] ;  /* 0x00001c05ff007984 */ /* 0x000e640008000000 */
[----:B-1----:R-:W-:-:S13]  /*3350*/  ISETP.NE.AND P0, PT, R0, RZ, PT ;  /* 0x000000ff0000720c */ /* 0x002fda0003f05270 */
[----:B------:R-:W-:Y:S05]  /*3360*/  @P0 BRA `(.L_x_56) ;  /* 0x0000000000580947 */ /* 0x000fea0003800000 */
[----:B------:R-:W-:-:S13]  /*3370*/  ELECT P0, URZ, PT ;  /* 0x0000000000ff782f */ /* 0x000fda0003800000 */
[----:B------:R-:W-:Y:S05]  /*3380*/  @!P0 BRA `(.L_x_57) ;  /* 0x0000000000608947 */ /* 0x000fea0003800000 */
[----:B------:R-:W-:Y:S01]  /*3390*/  UMOV UR4, 0x10 ;  /* 0x0000001000047882 */ /* 0x000fe20000000000 */
[----:B------:R-:W-:Y:S01]  /*33a0*/  HFMA2 R0, -RZ, RZ, 0, 5.9604644775390625e-08 ;  /* 0x00000001ff007431 */ /* 0x000fe200000001ff */
[----:B------:R-:W-:-:S03]  /*33b0*/  MOV R3, 0xffff ;  /* 0x0000ffff00037802 */ /* 0x000fc60000000f00 */
[----:B------:R-:W-:Y:S04]  /*33c0*/  DEPBAR.LE SB1, 0x36 ;  /* 0x00009d800000791a */ /* 0x000fe80000000000 */
[----:B------:R-:W1:Y:S02]  /*33d0*/  UTCATOMSWS.FIND_AND_SET.ALIGN UP0, UR4, UR4 ;  /* 0x00000004000475e3 */ /* 0x000e640008000800 */
[----:B-1----:R-:W-:Y:S01]  /*33e0*/  MOV R4, UR4 ;  /* 0x0000000400047c02 */ /* 0x002fe20008000f00 */
[----:B------:R-:W-:Y:S06]  /*33f0*/  BRA.U UP0, `(.L_x_58) ;  /* 0x0000000100187547 */ /* 0x000fec000b800000 */
.L_x_59:
[----:B------:R-:W-:Y:S05]  /*3400*/  NANOSLEEP 0x64 ;  /* 0x000000640000795d */ /* 0x000fea0003800000 */
[----:B------:R-:W-:-:S05]  /*3410*/  UMOV UR4, 0x10 ;  /* 0x0000001000047882 */ /* 0x000fca0000000000 */
[----:B------:R-:W-:Y:S04]  /*3420*/  DEPBAR.LE SB1, 0x36 ;  /* 0x00009d800000791a */ /* 0x000fe80000000000 */
[----:B------:R-:W1:Y:S02]  /*3430*/  UTCATOMSWS.FIND_AND_SET.ALIGN UP0, UR4, UR4 ;  /* 0x00000004000475e3 */ /* 0x000e640008000800 */
[----:B-1----:R-:W-:Y:S01]  /*3440*/  MOV R4, UR4 ;  /* 0x0000000400047c02 */ /* 0x002fe20008000f00 */
[----:B------:R-:W-:Y:S05]  /*3450*/  BRA.U !UP0, `(.L_x_59) ;  /* 0xfffffffd08e87547 */ /* 0x000fea000b83ffff */
.L_x_58:
[-C--:B------:R-:W-:Y:S02]  /*3460*/  SHF.L.U32 R3, R3, R4.reuse, RZ ;  /* 0x0000000403037219 */ /* 0x080fe400000006ff */
[----:B------:R-:W-:Y:S01]  /*3470*/  SHF.L.U32 R0, R0, R4, RZ ;  /* 0x0000000400007219 */ /* 0x000fe200000006ff */
[----:B------:R-:W-:Y:S02]  /*3480*/  IMAD.SHL.U32 R4, R4, 0x20, RZ ;  /* 0x0000002004047824 */ /* 0x000fe400078e00ff */
[----:B------:R1:W-:Y:S04]  /*3490*/  ATOMS.OR RZ, [UR5+0x14], R3 ;  /* 0x00001403ffff798c */ /* 0x0003e8000b000005 */
[----:B------:R1:W-:Y:S04]  /*34a0*/  ATOMS.OR RZ, [UR5+0x18], R0 ;  /* 0x00001800ffff798c */ /* 0x0003e8000b000005 */
[----:B------:R1:W-:Y:S01]  /*34b0*/  STS [UR6+0x140], R4 ;  /* 0x00014004ff007988 */ /* 0x0003e20008000806 */
[----:B------:R-:W-:Y:S05]  /*34c0*/  BRA `(.L_x_57) ;  /* 0x0000000000107947 */ /* 0x000fea0003800000 */
.L_x_56:
[----:B------:R-:W-:Y:S02]  /*34d0*/  MOV R0, 0xffffffff ;  /* 0xffffffff00007802 */ /* 0x000fe40000000f00 */
[----:B------:R-:W-:-:S03]  /*34e0*/  MOV R4, 0x3510 ;  /* 0x0000351000047802 */ /* 0x000fc60000000f00 */
[----:B------:R1:W-:Y:S04]  /*34f0*/  STS [UR6+0x140], R0 ;  /* 0x00014000ff007988 */ /* 0x0003e80008000806 */
[----:B-1---5:R-:W-:Y:S05]  /*3500*/  CALL.REL.NOINC `($__internal_1_$__cuda_sm10x_tcgen05_guardrail_trap_phase_invalid_during_alloc) ;  /* 0x00000070001c7944 */ /* 0x022fea0003c00000 */
.L_x_57:
[----:B------:R-:W-:Y:S05]  /*3510*/  WARPSYNC.ALL ;  /* 0x0000000000007948 */ /* 0x000fea0003800000 */
[----:B------:R-:W2:Y:S01]  /*3520*/  S2UR UR4, SR_CgaCtaId ;  /* 0x00000000000479c3 */ /* 0x000ea20000008800 */
[----:B------:R-:W-:Y:S01]  /*3530*/  UMOV UR26, 0x400 ;  /* 0x00000400001a7882 */ /* 0x000fe20000000000 */
[----:B------:R-:W-:-:S06]  /*3540*/  NOP ;  /* 0x0000000000007918 */ /* 0x000fcc0000000000 */
[----:B------:R-:W-:Y:S06]  /*3550*/  BAR.ARV 0x6, 0xa0 ;  /* 0x0182800000007b1d */ /* 0x000fec0000002000 */
[----:B------:R-:W3:Y:S01]  /*3560*/  LDCU UR5, c[0x0][0x38c] ;  /* 0x00007180ff0577ac */ /* 0x000ee20008000800 */
[----:B------:R-:W-:Y:S01]  /*3570*/  LOP3.LUT R2, R2, 0xffff, RZ, 0xc0, !PT ;  /* 0x0000ffff02027812 */ /* 0x000fe200078ec0ff */
[----:B------:R-:W-:Y:S01]  /*3580*/  IMAD.MOV.U32 R11, RZ, RZ, 0x1 ;  /* 0x00000001ff0b7424 */ /* 0x000fe200078e00ff */
[----:B------:R-:W-:Y:S01]  /*3590*/  CS2R R8, SRZ ;  /* 0x0000000000087805 */ /* 0x000fe2000001ff00 */
[----:B------:R-:W4:Y:S01]  /*35a0*/  LDCU UR7, c[0x0][0x38c] ;  /* 0x00007180ff0777ac */ /* 0x000f220008000800 */
[----:B------:R-:W-:Y:S01]  /*35b0*/  R2UR UR27, R2 ;  /* 0x00000000021b72ca */ /* 0x000fe200000e0000 */
[----:B------:R-:W-:Y:S01]  /*35c0*/  IMAD.MOV.U32 R10, RZ, RZ, RZ ;  /* 0x000000ffff0a7224 */ /* 0x000fe200078e00ff */
[----:B------:R-:W-:Y:S01]  /*35d0*/  UMOV UR30, URZ ;  /* 0x000000ff001e7c82 */ /* 0x000fe20008000000 */
[----:B------:R-:W-:Y:S01]  /*35e0*/  UMOV UR24, URZ ;  /* 0x000000ff00187c82 */ /* 0x000fe20008000000 */
[----:B--2---:R-:W-:Y:S01]  /*35f0*/  ULEA UR26, UR4, UR26, 0x18 ;  /* 0x0000001a041a7291 */ /* 0x004fe2000f8ec0ff */
[----:B------:R-:W-:Y:S01]  /*3600*/  UMOV UR38, 0x0 ;  /* 0x0000000000267882 */ /* 0x000fe20000000000 */
[----:B------:R-:W-:-:S02]  /*3610*/  UMOV UR39, 0x4400490 ;  /* 0x0440049000277882 */ /* 0x000fc40000000000 */
[----:B------:R-:W-:Y:S02]  /*3620*/  UIADD3 UR4, UPT, UPT, UR26, 0x8800, URZ ;  /* 0x000088001a047890 */ /* 0x000fe4000fffe0ff */
[----:B------:R-:W-:Y:S02]  /*3630*/  UIADD3 UR6, UPT, UPT, UR26, 0x10800, URZ ;  /* 0x000108001a067890 */ /* 0x000fe4000fffe0ff */
[----:B---3--:R-:W-:Y:S01]  /*3640*/  UIADD3 UR5, UPT, UPT, UR5, 0x3f, URZ ;  /* 0x0000003f05057890 */ /* 0x008fe2000fffe0ff */
[----:B-1----:R-:W1:Y:S01]  /*3650*/  LDS R0, [UR26+0x140] ;  /* 0x0001401aff007984 */ /* 0x002e620008000800 */
[----:B------:R-:W-:Y:S01]  /*3660*/  UMOV UR36, 0x0 ;  /* 0x0000000000247882 */ /* 0x000fe20000000000 */
[----:B------:R-:W-:Y:S01]  /*3670*/  UMOV UR37, 0x4400490 ;  /* 0x0440049000257882 */ /* 0x000fe20000000000 */
[----:B------:R-:W-:Y:S02]  /*3680*/  USHF.R.S32.HI UR40, URZ, 0x1f, UR5 ;  /* 0x0000001fff287899 */ /* 0x000fe40008011405 */
[----:B----4-:R-:W-:-:S02]  /*3690*/  UISETP.GE.AND UP4, UPT, UR7, 0x1, UPT ;  /* 0x000000010700788c */ /* 0x010fc4000bf86270 */
[----:B------:R-:W-:Y:S02]  /*36a0*/  ULEA.HI UR40, UR40, UR5, URZ, 0x6 ;  /* 0x0000000528287291 */ /* 0x000fe4000f8f30ff */
[----:B------:R-:W-:Y:S02]  /*36b0*/  USHF.R.U32.HI UR5, URZ, 0x4, UR4 ;  /* 0x00000004ff057899 */ /* 0x000fe40008011604 */
[----:B------:R-:W-:Y:S02]  /*36c0*/  USHF.R.S32.HI UR40, URZ, 0x6, UR40 ;  /* 0x00000006ff287899 */ /* 0x000fe40008011428 */
[----:B------:R-:W-:Y:S02]  /*36d0*/  USHF.R.U32.HI UR4, URZ, 0x4, UR6 ;  /* 0x00000004ff047899 */ /* 0x000fe40008011606 */
[----:B------:R-:W-:Y:S02]  /*36e0*/  UISETP.LT.AND UP0, UPT, UR40, 0x1, UPT ;  /* 0x000000012800788c */ /* 0x000fe4000bf01270 */
[----:B------:R-:W-:-:S02]  /*36f0*/  ULOP3.LUT UR5, UR5, 0x3fff, URZ, 0xc0, !UPT ;  /* 0x00003fff05057892 */ /* 0x000fc4000f8ec0ff */
[----:B------:R-:W-:Y:S02]  /*3700*/  ULOP3.LUT UR4, UR4, 0x3fff, URZ, 0xc0, !UPT ;  /* 0x00003fff04047892 */ /* 0x000fe4000f8ec0ff */
[----:B------:R-:W-:Y:S02]  /*3710*/  USEL UR41, UR40, 0x1, !UP0 ;  /* 0x0000000128297887 */ /* 0x000fe4000c000000 */
[----:B------:R-:W-:Y:S02]  /*3720*/  ULOP3.LUT UR28, UR5, 0x10000, URZ, 0xfc, !UPT ;  /* 0x00010000051c7892 */ /* 0x000fe4000f8efcff */
[----:B------:R-:W-:Y:S02]  /*3730*/  ULOP3.LUT UR29, UR4, 0x10000, URZ, 0xfc, !UPT ;  /* 0x00010000041d7892 */ /* 0x000fe4000f8efcff */
[----:B------:R-:W-:Y:S01]  /*3740*/  UIADD3 UR41, UPT, UPT, -UR41, URZ, URZ ;  /* 0x000000ff29297290 */ /* 0x000fe2000fffe1ff */
[----:B------:R-:W-:Y:S01]  /*3750*/  UMOV UR34, 0x0 ;  /* 0x0000000000227882 */ /* 0x000fe20000000000 */
[----:B------:R-:W-:Y:S01]  /*3760*/  UMOV UR35, 0x4400490 ;  /* 0x0440049000237882 */ /* 0x000fe20000000000 */
[----:B------:R-:W-:Y:S01]  /*3770*/  UMOV UR32, 0x0 ;  /* 0x0000000000207882 */ /* 0x000fe20000000000 */
[----:B------:R-:W-:Y:S01]  /*3780*/  UMOV UR33, 0x4400490 ;  /* 0x0440049000217882 */ /* 0x000fe20000000000 */
[----:B-1----:R-:W-:-:S15]  /*3790*/  R2UR UR42, R0 ;  /* 0x00000000002a72ca */ /* 0x002fde00000e0000 */
.L_x_66:
[----:B------:R-:W-:Y:S02]  /*37a0*/  LEA R0, R10, UR26, 0x3 ;  /* 0x0000001a0a007c11 */ /* 0x000fe4000f8e18ff */
[----:B------:R-:W-:Y:S02]  /*37b0*/  SHF.L.U32 R5, R9, 0x1f, RZ ;  /* 0x0000001f09057819 */ /* 0x000fe400000006ff */
[----:B------:R-:W-:Y:S01]  /*37c0*/  PLOP3.LUT P0, PT, PT, PT, UP4, 0x80, 0x8 ;  /* 0x000000000008781c */ /* 0x000fe20003f0f048 */
[----:B------:R-:W-:Y:S01]  /*37d0*/  VIADD R3, R0, 0xa0 ;  /* 0x000000a000037836 */ /* 0x000fe20000000000 */
[----:B-1----:R-:W1:Y:S02]  /*37e0*/  SYNCS.PHASECHK.TRANS64.TRYWAIT P1, [R0+URZ+0x90], R5 ;  /* 0x00009005000075a7 */ /* 0x002e6400080211ff */
[----:B-1-3--:R-:W-:Y:S09]  /*37f0*/  @!P1 BRA `(.L_x_60) ;  /* 0x0000006400609947 */ /* 0x00aff20003800000 */
.L_x_153:
[----:B------:R-:W-:Y:S01]  /*3800*/  LEA R4, R10, UR26, 0x4 ;  /* 0x0000001a0a047c11 */ /* 0x000fe2000f8e20ff */
[----:B------:R-:W-:Y:S01]  /*3810*/  @UP4 ULEA UR4, UR24, UR26, 0x3 ;  /* 0x0000001a18044291 */ /* 0x000fe2000f8e18ff */
[----:B------:R-:W-:Y:S01]  /*3820*/  PLOP3.LUT P2, PT, PT, PT, PT, 0x80, 0x8 ;  /* 0x000000000008781c */ /* 0x000fe20003f4f070 */
[----:B------:R-:W-:Y:S01]  /*3830*/  ULEA UR31, UR30, UR26, 0x3 ;  /* 0x0000001a1e1f7291 */ /* 0x000fe2000f8e18ff */
[----:B------:R-:W-:Y:S02]  /*3840*/  PRMT R3, RZ, 0x654, R3 ;  /* 0x00000654ff037816 */ /* 0x000fe40000000003 */
[----:B-1----:R-:W1:Y:S01]  /*3850*/  LDS.128 R4, [R4+0x120] ;  /* 0x0001200004047984 */ /* 0x002e620000000c00 */
[----:B------:R-:W-:Y:S02]  /*3860*/  @P0 SHF.L.U32 R2, R8, 0x1f, RZ ;  /* 0x0000001f08020819 */ /* 0x000fe400000006ff */
[----:B------:R-:W-:Y:S01]  /*3870*/  SHF.L.U32 R0, R11, 0x1f, RZ ;  /* 0x0000001f0b007819 */ /* 0x000fe200000006ff */
[----:B------:R-:W-:Y:S01]  /*3880*/  @!PT LDS RZ, [RZ] ;  /* 0x00000000fffff984 */ /* 0x000fe20000000800 */
[----:B------:R-:W-:Y:S01]  /*3890*/  @!PT LDS RZ, [RZ] ;  /* 0x00000000fffff984 */ /* 0x000fe20000000800 */
[----:B------:R-:W-:Y:S01]  /*38a0*/  @!PT LDS RZ, [RZ] ;  /* 0x00000000fffff984 */ /* 0x000fe20000000800 */
[----:B------:R-:W-:Y:S01]  /*38b0*/  @!PT LDS RZ, [RZ] ;  /* 0x00000000fffff984 */ /* 0x000fe20000000800 */
[----:B------:R2:W-:Y:S06]  /*38c0*/  MEMBAR.ALL.CTA ;  /* 0x0000000000007992 */ /* 0x0005ec0000008000 */
[----:B--2---:R-:W2:Y:S02]  /*38d0*/  FENCE.VIEW.ASYNC.S ;  /* 0x00000000000073c6 */ /* 0x004ea40000000000 */
[----:B--2---:R2:W-:Y:S01]  /*38e0*/  SYNCS.ARRIVE.TRANS64.RED.A1T0 RZ, [R3+URZ], RZ ;  /* 0x000000ff03ff79a7 */ /* 0x0045e200081004ff */
[----:B------:R2:W3:Y:S01]  /*38f0*/  @P0 SYNCS.PHASECHK.TRANS64.TRYWAIT P2, [UR4], R2 ;  /* 0x00000002ff0005a7 */ /* 0x0004e20008041104 */
[----:B------:R-:W-:Y:S01]  /*3900*/  ULEA.HI UR4, UR30, UR30, URZ, 0x1 ;  /* 0x0000001e1e047291 */ /* 0x000fe2000f8f08ff */
[----:B-1----:R-:W-:-:S03]  /*3910*/  LOP3.LUT P1, RZ, R6, 0x1, RZ, 0xc0, !PT ;  /* 0x0000000106ff7812 */ /* 0x002fc6000782c0ff */
[----:B------:R-:W-:Y:S02]  /*3920*/  USHF.L.U32 UR11, UR4, 0x7, URZ ;  /* 0x00000007040b7899 */ /* 0x000fe400080006ff */
[----:B------:R-:W-:Y:S02]  /*3930*/  ULOP3.LUT UR4, UR4, 0xffe, URZ, 0xc0, !UPT ;  /* 0x00000ffe04047892 */ /* 0x000fe4000f8ec0ff */
[----:B------:R-:W-:Y:S02]  /*3940*/  ULOP3.LUT UR11, UR11, 0xffffff00, URZ, 0xc0, !UPT ;  /* 0xffffff000b0b7892 */ /* 0x000fe4000f8ec0ff */
[----:B------:R-:W-:Y:S02]  /*3950*/  UIADD3 UR4, UPT, UPT, -UR4, UR30, URZ ;  /* 0x0000001e04047290 */ /* 0x000fe4000fffe1ff */
[----:B------:R-:W-:Y:S01]  /*3960*/  UIADD3 UR11, UPT, UPT, UR42, UR11, URZ ;  /* 0x0000000b2a0b7290 */ /* 0x000fe2000fffe0ff */
[----:B------:R-:W1:Y:S03]  /*3970*/  SYNCS.PHASECHK.TRANS64.TRYWAIT P0, [UR31+0xd0], R0 ;  /* 0x0000d000ff0075a7 */ /* 0x000e66000800111f */
[----:B------:R-:W-:Y:S01]  /*3980*/  ULEA UR11, UR4, UR11, 0x14 ;  /* 0x0000000b040b7291 */ /* 0x000fe2000f8ea0ff */
[----:B-123--:R-:W-:Y:S11]  /*3990*/  @!P0 BRA `(.L_x_61) ;  /* 0x00000064000c8947 */ /* 0x00eff60003800000 */
.L_x_155:
[----:B------:R-:W-:Y:S01]  /*39a0*/  IADD3 R10, PT, PT, R10, 0x1, RZ ;  /* 0x000000010a0a7810 */ /* 0x000fe20007ffe0ff */
[----:B------:R-:W-:Y:S06]  /*39b0*/  BRA.U !UP4, `(.L_x_62) ;  /* 0x000000010cc07547 */ /* 0x000fec000b800000 */
[----:B------:R-:W-:Y:S01]  /*39c0*/  UPLOP3.LUT UP2, UPT, UPT, UPT, UPT, 0x40, 0x4 ;  /* 0x000000000004789c */ /* 0x000fe20003f4e870 */
[----:B------:R-:W-:Y:S01]  /*39d0*/  UMOV UR23, UR41 ;  /* 0x0000002900177c82 */ /* 0x000fe20008000000 */
[----:B------:R-:W-:Y:S01]  /*39e0*/  UMOV UR22, UR40 ;  /* 0x0000002800167c82 */ /* 0x000fe20008000000 */
[----:B------:R-:W-:-:S08]  /*39f0*/  UMOV UR10, UR24 ;  /* 0x00000018000a7c82 */ /* 0x000fd00008000000 */
.L_x_65:
[----:B------:R-:W-:Y:S02]  /*3a00*/  UIADD3 UR23, UPT, UPT, UR23, 0x1, URZ ;  /* 0x0000000117177890 */ /* 0x000fe4000fffe0ff */
[----:B--2---:R-:W-:Y:S02]  /*3a10*/  ULEA UR5, UR10, UR26, 0x3 ;  /* 0x0000001a0a057291 */ /* 0x004fe4000f8e18ff */
[----:B------:R-:W-:Y:S01]  /*3a20*/  UISETP.NE.AND UP3, UPT, UR23, URZ, UPT ;  /* 0x000000ff1700728c */ /* 0x000fe2000bf65270 */
[----:B---3--:R-:W-:Y:S10]  /*3a30*/  @P2 BRA `(.L_x_63) ;  /* 0x00000000000c2947 */ /* 0x008ff40003800000 */
[----:B-1----:R-:W-:Y:S04]  /*3a40*/  SHF.L.U32 R3, R8, 0x1f, RZ ;  /* 0x0000001f08037819 */ /* 0x002fe800000006ff */
[----:B------:R-:W1:Y:S02]  /*3a50*/  SYNCS.PHASECHK.TRANS64.TRYWAIT P0, [UR5], R3 ;  /* 0x00000003ff0075a7 */ /* 0x000e640008001105 */
[----:B-1----:R-:W-:Y:S05]  /*3a60*/  @!P0 BRA `(.L_x_64) ;  /* 0x0000006000f08947 */ /* 0x002fea0003800000 */
.L_x_63:
[----:B------:R-:W-:Y:S01]  /*3a70*/  UISETP.NE.AND UP0, UPT, UR22, 0x1, UPT ;  /* 0x000000011600788c */ /* 0x000fe2000bf05270 */
[----:B------:R-:W-:Y:S01]  /*3a80*/  PLOP3.LUT P2, PT, PT, PT, PT, 0x80, 0x8 ;  /* 0x000000000008781c */ /* 0x000fe20003f4f070 */
[----:B------:R-:W-:Y:S02]  /*3a90*/  UIADD3 UR4, UPT, UPT, UR10, 0x1, URZ ;  /* 0x000000010a047890 */ /* 0x000fe4000fffe0ff */
[----:B------:R-:W-:Y:S02]  /*3aa0*/  UIADD3 UR25, UPT, UPT, UR5, 0x20, URZ ;  /* 0x0000002005197890 */ /* 0x000fe4000fffe0ff */
[----:B------:R-:W-:Y:S01]  /*3ab0*/  UISETP.NE.AND UP1, UPT, UR4, 0x4, UPT ;  /* 0x000000040400788c */ /* 0x000fe2000bf25270 */
[----:B------:R-:W-:Y:S01]  /*3ac0*/  PLOP3.LUT P0, PT, PT, PT, UP0, 0x80, 0x8 ;  /* 0x000000000008781c */ /* 0x000fe20003f0f008 */
[----:B------:R-:W-:Y:S02]  /*3ad0*/  UIADD3 UR22, UPT, UPT, UR22, -0x1, URZ ;  /* 0xffffffff16167890 */ /* 0x000fe4000fffe0ff */
[----:B------:R-:W-:Y:S02]  /*3ae0*/  USEL UR6, URZ, 0x1, UP1 ;  /* 0x00000001ff067887 */ /* 0x000fe40008800000 */
[----:B------:R-:W-:Y:S01]  /*3af0*/  USEL UR24, UR4, URZ, UP1 ;  /* 0x000000ff04187287 */ /* 0x000fe20008800000 */
[----:B------:R-:W-:Y:S01]  /*3b00*/  UMOV UR7, 0x40004040 ;  /* 0x4000404000077882 */ /* 0x000fe20000000000 */
[----:B------:R-:W-:Y:S02]  /*3b10*/  UMOV UR5, 0x40004040 ;  /* 0x4000404000057882 */ /* 0x000fe40000000000 */
[----:B------:R-:W-:Y:S01]  /*3b20*/  @UP0 ULEA UR4, UR24, UR26, 0x3 ;  /* 0x0000001a18040291 */ /* 0x000fe2000f8e18ff */
[----:B------:R-:W-:Y:S01]  /*3b30*/  LOP3.LUT R8, R8, UR6, RZ, 0x3c, !PT ;  /* 0x0000000608087c12 */ /* 0x000fe2000f8e3cff */
[----:B------:R-:W-:Y:S01]  /*3b40*/  ULEA UR6, UR10, UR29, 0xb ;  /* 0x0000001d0a067291 */ /* 0x000fe2000f8e58ff */
[----:B------:R-:W-:Y:S02]  /*3b50*/  UMOV UR21, 0x40004040 ;  /* 0x4000404000157882 */ /* 0x000fe40000000000 */
[----:B-1----:R-:W-:Y:S01]  /*3b60*/  @P0 SHF.L.U32 R0, R8, 0x1f, RZ ;  /* 0x0000001f08000819 */ /* 0x002fe200000006ff */
[----:B------:R-:W-:Y:S02]  /*3b70*/  UIADD3 UR20, UPT, UPT, UR6, 0x2, URZ ;  /* 0x0000000206147890 */ /* 0x000fe4000fffe0ff */
[----:B------:R-:W-:Y:S01]  /*3b80*/  UIADD3 UR16, UPT, UPT, UR6, 0x4, URZ ;  /* 0x0000000406107890 */ /* 0x000fe2000fffe0ff */
[----:B------:R2:W3:Y:S01]  /*3b90*/  @P0 SYNCS.PHASECHK.TRANS64.TRYWAIT P2, [UR4], R0 ;  /* 0x00000000ff0005a7 */ /* 0x0004e20008041104 */
[----:B------:R-:W-:Y:S02]  /*3ba0*/  ULEA UR4, UR10, UR28, 0x9 ;  /* 0x0000001c0a047291 */ /* 0x000fe4000f8e48ff */
[----:B------:R-:W-:Y:S02]  /*3bb0*/  UIADD3 UR12, UPT, UPT, UR6, 0x6, URZ ;  /* 0x00000006060c7890 */ /* 0x000fe4000fffe0ff */
[----:B------:R-:W-:Y:S02]  /*3bc0*/  UIADD3 UR18, UPT, UPT, UR4, 0x2, URZ ;  /* 0x0000000204127890 */ /* 0x000fe4000fffe0ff */
[----:B------:R-:W-:Y:S02]  /*3bd0*/  UIADD3 UR14, UPT, UPT, UR4, 0x4, URZ ;  /* 0x00000004040e7890 */ /* 0x000fe4000fffe0ff */
[----:B------:R-:W-:Y:S01]  /*3be0*/  UIADD3 UR8, UPT, UPT, UR4, 0x6, URZ ;  /* 0x0000000604087890 */ /* 0x000fe2000fffe0ff */
[----:B------:R2:W-:Y:S01]  /*3bf0*/  UTCHMMA gdesc[UR4], gdesc[UR6], tmem[UR11], tmem[UR38], idesc[UR39], UP2 ;  /* 0x00ff2606040075ea */ /* 0x0005e2000900000b */
[----:B------:R-:W-:Y:S01]  /*3c00*/  UPLOP3.LUT UP2, UPT, UPT, UPT, UPT, 0x80, 0x8 ;  /* 0x000000000008789c */ /* 0x000fe20003f4f070 */
[----:B------:R-:W-:Y:S01]  /*3c10*/  UMOV UR19, 0x40004040 ;  /* 0x4000404000137882 */ /* 0x000fe20000000000 */
[----:B------:R-:W-:Y:S01]  /*3c20*/  UMOV UR17, 0x40004040 ;  /* 0x4000404000117882 */ /* 0x000fe20000000000 */
[----:B------:R2:W-:Y:S01]  /*3c30*/  UTCHMMA gdesc[UR18], gdesc[UR20], tmem[UR11], tmem[UR36], idesc[UR37], UPT ;  /* 0x00ff2414120075ea */ /* 0x0005e2000b80000b */
[----:B------:R-:W-:Y:S01]  /*3c40*/  UMOV UR15, 0x40004040 ;  /* 0x40004040000f7882 */ /* 0x000fe20000000000 */
[----:B------:R-:W-:Y:S01]  /*3c50*/  UMOV UR13, 0x40004040 ;  /* 0x40004040000d7882 */ /* 0x000fe20000000000 */
[----:B------:R-:W-:Y:S01]  /*3c60*/  UMOV UR9, 0x40004040 ;  /* 0x4000404000097882 */ /* 0x000fe20000000000 */
[----:B------:R2:W-:Y:S01]  /*3c70*/  UTCHMMA gdesc[UR14], gdesc[UR16], tmem[UR11], tmem[UR34], idesc[UR35], UPT ;  /* 0x00ff22100e0075ea */ /* 0x0005e2000b80000b */
[----:B------:R2:W-:Y:S01]  /*3c80*/  UTCHMMA gdesc[UR8], gdesc[UR12], tmem[UR11], tmem[UR32], idesc[UR33], UPT ;  /* 0x00ff200c080075ea */ /* 0x0005e2000b80000b */
[----:B------:R2:W-:Y:S01]  /*3c90*/  UTCBAR.MULTICAST [UR25], URZ, UR27 ;  /* 0x000000ff190073e9 */ /* 0x0005e2000800081b */
[----:B------:R-:W-:Y:S01]  /*3ca0*/  UMOV UR10, UR24 ;  /* 0x00000018000a7c82 */ /* 0x000fe20008000000 */
[----:B------:R-:W-:Y:S05]  /*3cb0*/  BRA.U UP3, `(.L_x_65) ;  /* 0xfffffffd03507547 */ /* 0x000fea000b83ffff */
.L_x_62:
[----:B--2---:R-:W-:Y:S01]  /*3cc0*/  UIADD3 UR4, UPT, UPT, UR30, 0x1, URZ ;  /* 0x000000011e047890 */ /* 0x004fe2000fffe0ff */
[C---:B------:R-:W-:Y:S01]  /*3cd0*/  ISETP.NE.AND P0, PT, R10.reuse, 0x2, PT ;  /* 0x000000020a00780c */ /* 0x040fe20003f05270 */
[----:B------:R-:W-:Y:S02]  /*3ce0*/  UIADD3 UR5, UPT, UPT, UR31, 0xb0, URZ ;  /* 0x000000b01f057890 */ /* 0x000fe4000fffe0ff */
[----:B------:R-:W-:Y:S01]  /*3cf0*/  UISETP.NE.AND UP0, UPT, UR4, 0x4, UPT ;  /* 0x000000040400788c */ /* 0x000fe2000bf05270 */
[----:B-1----:R-:W-:Y:S02]  /*3d00*/  SEL R0, RZ, 0x1, P0 ;  /* 0x00000001ff007807 */ /* 0x002fe40000000000 */
[----:B------:R-:W-:Y:S01]  /*3d10*/  SEL R10, R10, RZ, P0 ;  /* 0x000000ff0a0a7207 */ /* 0x000fe20000000000 */
[----:B------:R-:W-:Y:S01]  /*3d20*/  USEL UR6, URZ, 0x1, UP0 ;  /* 0x00000001ff067887 */ /* 0x000fe20008000000 */
[----:B------:R-:W-:Y:S01]  /*3d30*/  LOP3.LUT R9, R9, R0, RZ, 0x3c, !PT ;  /* 0x0000000009097212 */ /* 0x000fe200078e3cff */
[----:B------:R-:W-:Y:S01]  /*3d40*/  USEL UR30, UR4, URZ, UP0 ;  /* 0x000000ff041e7287 */ /* 0x000fe20008000000 */
[----:B------:R1:W-:Y:S03]  /*3d50*/  UTCBAR [UR5], URZ ;  /* 0x000000ff050073e9 */ /* 0x0003e600080000ff */
[----:B------:R-:W-:Y:S01]  /*3d60*/  LOP3.LUT R11, R11, UR6, RZ, 0x3c, !PT ;  /* 0x000000060b0b7c12 */ /* 0x000fe2000f8e3cff */
[----:B------:R-:W-:Y:S07]  /*3d70*/  @P1 BRA `(.L_x_66) ;  /* 0xfffffff800881947 */ /* 0x000fee000383ffff */
[----:B------:R-:W2:Y:S01]  /*3d80*/  S2UR UR8, SR_CgaCtaId ;  /* 0x00000000000879c3 */ /* 0x000ea20000008800 */
[----:B------:R-:W-:Y:S01]  /*3d90*/  ELECT P0, URZ, PT ;  /* 0x0000000000ff782f */ /* 0x000fe20003800000 */
[----:B------:R-:W-:Y:S01]  /*3da0*/  IMAD.MOV.U32 R0, RZ, RZ, 0x1 ;  /* 0x00000001ff007424 */ /* 0x000fe200078e00ff */
[----:B------:R-:W-:Y:S01]  /*3db0*/  UIADD3 UR26, UPT, UPT, UR26, 0xd0, URZ ;  /* 0x000000d01a1a7890 */ /* 0x000fe2000fffe0ff */
[----:B------:R-:W-:Y:S01]  /*3dc0*/  SHF.L.U32 R3, R11, 0x1f, RZ ;  /* 0x0000001f0b037819 */ /* 0x000fe200000006ff */
[----:B------:R-:W-:-:S03]  /*3dd0*/  UMOV UR4, 0x40 ;  /* 0x0000004000047882 */ /* 0x000fc60000000000 */
[----:B------:R-:W-:Y:S01]  /*3de0*/  UVIRTCOUNT.DEALLOC.SMPOOL 0x80 ;  /* 0x000000800000784c */ /* 0x000fe20000000000 */
[----:B--2---:R-:W-:Y:S02]  /*3df0*/  ULEA UR8, UR8, UR4, 0x18 ;  /* 0x0000000408087291 */ /* 0x004fe4000f8ec0ff */
[----:B------:R-:W-:-:S07]  /*3e00*/  ULEA UR4, UR30, UR26, 0x3 ;  /* 0x0000001a1e047291 */ /* 0x000fce000f8e18ff */
[----:B------:R2:W-:Y:S02]  /*3e10*/  @P0 STS.U8 [UR8+0x1c], R0 ;  /* 0x00001c00ff000988 */ /* 0x0005e40008000008 */
[----:B------:R-:W4:Y:S02]  /*3e20*/  SYNCS.PHASECHK.TRANS64.TRYWAIT P0, [UR4], R3 ;  /* 0x00000003ff0075a7 */ /* 0x000f240008001104 */
[----:B--2-4-:R-:W-:Y:S05]  /*3e30*/  @!P0 BRA `(.L_x_67) ;  /* 0x0000006000148947 */ /* 0x014fea0003800000 */
.L_x_158:
[----:B------:R-:W-:-:S04]  /*3e40*/  UIADD3 UR4, UPT, UPT, UR30, 0x1, URZ ;  /* 0x000000011e047890 */ /* 0x000fc8000fffe0ff */
[----:B------:R-:W-:-:S04]  /*3e50*/  UISETP.NE.AND UP0, UPT, UR4, 0x4, UPT ;  /* 0x000000040400788c */ /* 0x000fc8000bf05270 */
[----:B------:R-:W-:Y:S02]  /*3e60*/  USEL UR6, URZ, 0x1, UP0 ;  /* 0x00000001ff067887 */ /* 0x000fe40008000000 */
[----:B------:R-:W-:-:S04]  /*3e70*/  USEL UR4, UR4, URZ, UP0 ;  /* 0x000000ff04047287 */ /* 0x000fc80008000000 */
[----:B-1----:R-:W-:Y:S01]  /*3e80*/  ULEA UR5, UR4, UR26, 0x3 ;  /* 0x0000001a04057291 */ /* 0x002fe2000f8e18ff */
[----:B------:R-:W-:-:S04]  /*3e90*/  LOP3.LUT R2, R11, UR6, RZ, 0x3c, !PT ;  /* 0x000000060b027c12 */ /* 0x000fc8000f8e3cff */
[----:B--2---:R-:W-:-:S04]  /*3ea0*/  SHF.L.U32 R3, R2, 0x1f, RZ ;  /* 0x0000001f02037819 */ /* 0x004fc800000006ff */
[----:B------:R-:W1:Y:S02]  /*3eb0*/  SYNCS.PHASECHK.TRANS64.TRYWAIT P0, [UR5], R3 ;  /* 0x00000003ff0075a7 */ /* 0x000e640008001105 */
[----:B-1----:R-:W-:Y:S05]  /*3ec0*/  @!P0 BRA `(.L_x_68) ;  /* 0x0000006000088947 */ /* 0x002fea0003800000 */
.L_x_160:
        /* <DEDUP_REMOVED lines=9> */
.L_x_162:
[----:B------:R-:W-:-:S04]  /*3f60*/  UIADD3 UR4, UPT, UPT, UR4, 0x1, URZ ;  /* 0x0000000104047890 */ /* 0x000fc8000fffe0ff */
[----:B------:R-:W-:-:S04]  /*3f70*/  UISETP.NE.AND UP0, UPT, UR4, 0x4, UPT ;  /* 0x000000040400788c */ /* 0x000fc8000bf05270 */
[----:B------:R-:W-:Y:S02]  /*3f80*/  USEL UR5, URZ, 0x1, UP0 ;  /* 0x00000001ff057887 */ /* 0x000fe40008000000 */
[----:B------:R-:W-:-:S04]  /*3f90*/  USEL UR4, UR4, URZ, UP0 ;  /* 0x000000ff04047287 */ /* 0x000fc80008000000 */
[----:B------:R-:W-:Y:S01]  /*3fa0*/  ULEA UR4, UR4, UR26, 0x3 ;  /* 0x0000001a04047291 */ /* 0x000fe2000f8e18ff */
[----:B-1----:R-:W-:-:S04]  /*3fb0*/  LOP3.LUT R3, R2, UR5, RZ, 0x3c, !PT ;  /* 0x0000000502037c12 */ /* 0x002fc8000f8e3cff */
[----:B------:R-:W-:-:S04]  /*3fc0*/  SHF.L.U32 R3, R3, 0x1f, RZ ;  /* 0x0000001f03037819 */ /* 0x000fc800000006ff */
[----:B------:R-:W1:Y:S02]  /*3fd0*/  SYNCS.PHASECHK.TRANS64.TRYWAIT P0, [UR4], R3 ;  /* 0x00000003ff0075a7 */ /* 0x000e640008001104 */
[----:B-1----:R-:W-:Y:S05]  /*3fe0*/  @!P0 BRA `(.L_x_70) ;  /* 0x0000005c00f08947 */ /* 0x002fea0003800000 */
.L_x_164:
[----:B------:R-:W-:Y:S01]  /*3ff0*/  NOP ;  /* 0x0000000000007918 */ /* 0x000fe20000000000 */
[----:B-1----:R-:W1:Y:S01]  /*4000*/  LDS R0, [UR8+0x14] ;  /* 0x00001408ff007984 */ /* 0x002e620008000800 */
[----:B------:R-:W-:Y:S01]  /*4010*/  ULOP3.LUT UR4, UR42, 0xffff, URZ, 0xc0, !UPT ;  /* 0x0000ffff2a047892 */ /* 0x000fe2000f8ec0ff */
[----:B------:R-:W-:Y:S01]  /*4020*/  UMOV UR5, 0xffff ;  /* 0x0000ffff00057882 */ /* 0x000fe20000000000 */
[----:B------:R-:W-:Y:S02]  /*4030*/  UMOV UR6, 0x1 ;  /* 0x0000000100067882 */ /* 0x000fe40000000000 */
[----:B------:R-:W-:-:S04]  /*4040*/  USHF.R.U32.HI UR4, URZ, 0x5, UR4 ;  /* 0x00000005ff047899 */ /* 0x000fc80008011604 */
[----:B------:R-:W-:Y:S02]  /*4050*/  USHF.L.U32 UR5, UR5, UR4, URZ ;  /* 0x0000000405057299 */ /* 0x000fe400080006ff */
[----:B------:R-:W-:-:S04]  /*4060*/  USHF.L.U32 UR4, UR6, UR4, URZ ;  /* 0x0000000406047299 */ /* 0x000fc800080006ff */
[----:B-1----:R-:W-:-:S04]  /*4070*/  LOP3.LUT R0, R0, UR5, RZ, 0xc0, !PT ;  /* 0x0000000500007c12 */ /* 0x002fc8000f8ec0ff */
[----:B------:R-:W-:-:S13]  /*4080*/  ISETP.NE.AND P0, PT, R0, UR5, PT ;  /* 0x0000000500007c0c */ /* 0x000fda000bf05270 */
[----:B------:R-:W-:Y:S05]  /*4090*/  @P0 BRA `(.L_x_71) ;  /* 0x0000000000580947 */ /* 0x000fea0003800000 */
[----:B------:R-:W1:Y:S02]  /*40a0*/  LDS R0, [UR8+0x18] ;  /* 0x00001808ff007984 */ /* 0x000e640008000800 */
[----:B-1----:R-:W-:-:S04]  /*40b0*/  LOP3.LUT R0, R0, UR4, RZ, 0xc0, !PT ;  /* 0x0000000400007c12 */ /* 0x002fc8000f8ec0ff */
[----:B------:R-:W-:-:S13]  /*40c0*/  ISETP.NE.AND P0, PT, R0, UR4, PT ;  /* 0x0000000400007c0c */ /* 0x000fda000bf05270 */
[----:B------:R-:W-:Y:S05]  /*40d0*/  @P0 BRA `(.L_x_72) ;  /* 0x00000000003c0947 */ /* 0x000fea0003800000 */
[----:B------:R-:W1:Y:S01]  /*40e0*/  S2R R2, SR_LANEID ;  /* 0x0000000000027919 */ /* 0x000e620000000000 */
[----:B------:R-:W-:Y:S01]  /*40f0*/  ULOP3.LUT UR5, URZ, UR5, URZ, 0x33, !UPT ;  /* 0x00000005ff057292 */ /* 0x000fe2000f8e33ff */
[----:B------:R-:W-:Y:S01]  /*4100*/  LOP3.LUT R4, RZ, UR4, RZ, 0x33, !PT ;  /* 0x00000004ff047c12 */ /* 0x000fe2000f8e33ff */
[----:B------:R-:W-:Y:S02]  /*4110*/  VOTEU.ANY UR4, UPT, PT ;  /* 0x0000000000047886 */ /* 0x000fe400038e0100 */
[----:B------:R-:W-:Y:S01]  /*4120*/  UFLO.U32 UR4, UR4 ;  /* 0x00000004000472bd */ /* 0x000fe200080e0000 */
[----:B------:R-:W2:Y:S01]  /*4130*/  REDUX UR6, R4 ;  /* 0x00000000040673c4 */ /* 0x000ea20000000000 */
[----:B------:R-:W-:-:S06]  /*4140*/  IMAD.U32 R0, RZ, RZ, UR5 ;  /* 0x00000005ff007e24 */ /* 0x000fcc000f8e00ff */
[----:B------:R4:W-:Y:S01]  /*4150*/  UTCATOMSWS.AND URZ, UR5 ;  /* 0x0000000500ff79e3 */ /* 0x0009e20008000000 */
[----:B------:R-:W3:Y:S01]  /*4160*/  REDUX UR7, R0 ;  /* 0x00000000000773c4 */ /* 0x000ee20000000000 */
[----:B-1----:R-:W-:Y:S01]  /*4170*/  ISETP.EQ.U32.AND P0, PT, R2, UR4, PT ;  /* 0x0000000402007c0c */ /* 0x002fe2000bf02070 */
[----:B--2---:R-:W-:Y:S01]  /*4180*/  IMAD.U32 R2, RZ, RZ, UR6 ;  /* 0x00000006ff027e24 */ /* 0x004fe2000f8e00ff */
[----:B---3--:R-:W-:-:S11]  /*4190*/  MOV R3, UR7 ;  /* 0x0000000700037c02 */ /* 0x008fd60008000f00 */
[----:B------:R4:W-:Y:S04]  /*41a0*/  @P0 ATOMS.AND RZ, [UR8+0x14], R3 ;  /* 0x00001403ffff098c */ /* 0x0009e8000a800008 */
[----:B------:R4:W-:Y:S01]  /*41b0*/  @P0 ATOMS.AND RZ, [UR8+0x18], R2 ;  /* 0x00001802ffff098c */ /* 0x0009e2000a800008 */
[----:B------:R-:W-:Y:S05]  /*41c0*/  BRA `(.L_x_73) ;  /* 0x0000000000147947 */ /* 0x000fea0003800000 */
.L_x_72:
[----:B------:R-:W-:Y:S02]  /*41d0*/  MOV R2, 0x41f0 ;  /* 0x000041f000027802 */ /* 0x000fe40000000f00 */
[----:B---3-5:R-:W-:Y:S05]  /*41e0*/  CALL.REL.NOINC `($__internal_0_$__cuda_sm10x_tcgen05_guardrail_trap_col_being_dealloced_not_returned_by_alloc) ;  /* 0x0000006000d87944 */ /* 0x028fea0003c00000 */
[----:B------:R-:W-:Y:S05]  /*41f0*/  BRA `(.L_x_73) ;  /* 0x0000000000087947 */ /* 0x000fea0003800000 */
.L_x_71:
[----:B------:R-:W-:Y:S02]  /*4200*/  MOV R2, 0x4220 ;  /* 0x0000422000027802 */ /* 0x000fe40000000f00 */
[----:B---3-5:R-:W-:Y:S05]  /*4210*/  CALL.REL.NOINC `($__internal_2_$__cuda_sm10x_tcgen05_guardrail_trap_unallocated_columns_being_dealloced) ;  /* 0x0000006000e47944 */ /* 0x028fea0003c00000 */
.L_x_73:
[----:B------:R-:W-:Y:S01]  /*4220*/  NOP ;  /* 0x0000000000007918 */ /* 0x000fe20000000000 */
[----:B----4-:R-:W-:Y:S05]  /*4230*/  EXIT ;  /* 0x000000000000794d */ /* 0x010fea0003800000 */
.L_x_55:
[----:B------:R-:W-:-:S09]  /*4240*/  UISETP.NE.OR UP0, UPT, UR17, 0x3, !UP3 ;  /* 0x000000031100788c */ /* 0x000fd2000df05670 */
[----:B------:R-:W-:Y:S05]  /*4250*/  BRA.U UP0, `(.L_x_74) ;  /* 0x00000011005c7547 */ /* 0x000fea000b800000 */
[----:B------:R-:W1:Y:S01]  /*4260*/  S2UR UR10, SR_CgaCtaId ;  /* 0x00000000000a79c3 */ /* 0x000e620000008800 */
[----:B------:R-:W2:Y:S01]  /*4270*/  LDCU UR31, c[0x0][0x370] ;  /* 0x00006e00ff1f77ac */ /* 0x000ea20008000800 */
[----:B------:R-:W-:Y:S02]  /*4280*/  HFMA2 R13, -RZ, RZ, 0, 0 ;  /* 0x00000000ff0d7431 */ /* 0x000fe400000001ff */
[----:B------:R-:W-:Y:S01]  /*4290*/  IMAD.MOV.U32 R15, RZ, RZ, 0x1 ;  /* 0x00000001ff0f7424 */ /* 0x000fe200078e00ff */
[----:B------:R-:W-:Y:S01]  /*42a0*/  MOV R7, 0x2000 ;  /* 0x0000200000077802 */ /* 0x000fe20000000f00 */
[----:B------:R-:W2:Y:S01]  /*42b0*/  LDCU.128 UR44, c[0x0][0xb10] ;  /* 0x00016200ff2c77ac */ /* 0x000ea20008000c00 */
[----:B------:R-:W-:Y:S01]  /*42c0*/  IMAD.MOV.U32 R14, RZ, RZ, RZ ;  /* 0x000000ffff0e7224 */ /* 0x000fe200078e00ff */
[----:B------:R-:W3:Y:S01]  /*42d0*/  LDC.64 R16, c[0x0][0x348] ;  /* 0x0000d200ff107b82 */ /* 0x000ee20000000a00 */
[----:B------:R-:W4:Y:S01]  /*42e0*/  LDCU UR30, c[0x0][0x374] ;  /* 0x00006e80ff1e77ac */ /* 0x000f220008000800 */
[----:B------:R-:W1:Y:S06]  /*42f0*/  LDCU UR15, c[0x0][0xb0c] ;  /* 0x00016180ff0f77ac */ /* 0x000e6c0008000800 */
[----:B------:R-:W3:Y:S01]  /*4300*/  LDC.64 R2, c[0x0][0x888] ;  /* 0x00022200ff027b82 */ /* 0x000ee20000000a00 */
[----:B------:R-:W3:Y:S01]  /*4310*/  LDCU UR49, c[0x0][0xb20] ;  /* 0x00016400ff3177ac */ /* 0x000ee20008000800 */
[----:B------:R-:W3:Y:S06]  /*4320*/  LDCU UR4, c[0x0][0xb30] ;  /* 0x00016600ff0477ac */ /* 0x000eec0008000800 */
[----:B------:R-:W3:Y:S01]  /*4330*/  LDC.64 R4, c[0x0][0x890] ;  /* 0x00022400ff047b82 */ /* 0x000ee20000000a00 */
[----:B------:R-:W-:Y:S01]  /*4340*/  UMOV UR21, 0x400 ;  /* 0x0000040000157882 */ /* 0x000fe20000000000 */
[----:B--2---:R-:W-:-:S02]  /*4350*/  UIMAD.WIDE.U32 UR6, UR31, UR44, URZ ;  /* 0x0000002c1f0672a5 */ /* 0x004fc4000f8e00ff */
[----:B----4-:R-:W-:Y:S02]  /*4360*/  UIMAD.WIDE.U32 UR8, UR30, UR47, URZ ;  /* 0x0000002f1e0872a5 */ /* 0x010fe4000f8e00ff */
[----:B-1----:R-:W-:Y:S02]  /*4370*/  ULEA UR21, UR10, UR21, 0x18 ;  /* 0x000000150a157291 */ /* 0x002fe4000f8ec0ff */
[----:B------:R-:W-:Y:S02]  /*4380*/  UPLOP3.LUT UP3, UPT, UPT, UPT, UPT, 0x40, 0x4 ;  /* 0x000000000004789c */ /* 0x000fe40003f6e870 */
[----:B------:R-:W-:Y:S02]  /*4390*/  UIADD3 UR37, UPT, UPT, UR21, 0x58, URZ ;  /* 0x0000005815257890 */ /* 0x000fe4000fffe0ff */
[----:B------:R-:W-:Y:S02]  /*43a0*/  UIADD3 UR33, UPT, UPT, UR21, 0x40, URZ ;  /* 0x0000004015217890 */ /* 0x000fe4000fffe0ff */
[----:B------:R-:W-:-:S02]  /*43b0*/  UIADD3 UR25, UPT, UPT, UR21, 0x48, URZ ;  /* 0x0000004815197890 */ /* 0x000fc4000fffe0ff */
[----:B------:R-:W-:Y:S01]  /*43c0*/  UIADD3 UR17, UPT, UPT, UR21, 0x50, URZ ;  /* 0x0000005015117890 */ /* 0x000fe2000fffe0ff */
[----:B------:R-:W-:Y:S01]  /*43d0*/  UMOV UR6, UR7 ;  /* 0x0000000700067c82 */ /* 0x000fe20008000000 */
[----:B------:R-:W-:Y:S01]  /*43e0*/  UMOV UR41, UR9 ;  /* 0x0000000900297c82 */ /* 0x000fe20008000000 */
[----:B------:R-:W-:Y:S02]  /*43f0*/  UISETP.GE.AND UP0, UPT, UR42, 0x1, UPT ;  /* 0x000000012a00788c */ /* 0x000fe4000bf06270 */
[----:B------:R-:W-:Y:S01]  /*4400*/  UISETP.NE.AND UP4, UPT, UR42, 0x1, UPT ;  /* 0x000000012a00788c */ /* 0x000fe2000bf85270 */
[----:B------:R-:W1:Y:S01]  /*4410*/  LDCU.64 UR22, c[0x0][0xb28] ;  /* 0x00016500ff1677ac */ /* 0x000e620008000a00 */
[----:B------:R-:W-:Y:S02]  /*4420*/  UISETP.NE.AND UP6, UPT, UR15, 0x1, UPT ;  /* 0x000000010f00788c */ /* 0x000fe4000bfc5270 */
[----:B------:R-:W-:Y:S02]  /*4430*/  UISETP.NE.AND UP5, UPT, UR46, 0x1, UPT ;  /* 0x000000012e00788c */ /* 0x000fe4000bfa5270 */
[----:B------:R-:W-:-:S02]  /*4440*/  UPRMT UR37, UR10, 0x654, UR37 ;  /* 0x000006540a257896 */ /* 0x000fc40008000025 */
[----:B------:R-:W-:Y:S02]  /*4450*/  USHF.R.U32.HI UR43, URZ, UR45, UR6 ;  /* 0x0000002dff2b7299 */ /* 0x000fe40008011606 */
[----:B------:R-:W-:Y:S02]  /*4460*/  UPRMT UR40, UR10, 0x654, UR33 ;  /* 0x000006540a287896 */ /* 0x000fe40008000021 */
[----:B------:R-:W-:Y:S02]  /*4470*/  UPRMT UR39, UR10, 0x654, UR25 ;  /* 0x000006540a277896 */ /* 0x000fe40008000019 */
[----:B------:R-:W-:Y:S02]  /*4480*/  UPRMT UR38, UR10, 0x654, UR17 ;  /* 0x000006540a267896 */ /* 0x000fe40008000011 */
[----:B---3--:R-:W-:Y:S02]  /*4490*/  USHF.R.U32.HI UR41, URZ, UR49, UR41 ;  /* 0x00000031ff297299 */ /* 0x008fe40008011629 */
[----:B------:R-:W-:-:S11]  /*44a0*/  UISETP.NE.AND UP2, UPT, UR4, 0x1, UPT ;  /* 0x000000010400788c */ /* 0x000fd6000bf45270 */
.L_x_85:
[C---:B------:R-:W-:Y:S02]  /*44b0*/  LEA R12, R14.reuse, UR21, 0x3 ;  /* 0x000000150e0c7c11 */ /* 0x040fe4000f8e18ff */
[----:B------:R-:W-:Y:S02]  /*44c0*/  SHF.L.U32 R9, R13, 0x1f, RZ ;  /* 0x0000001f0d097819 */ /* 0x000fe400000006ff */
[----:B------:R-:W-:Y:S02]  /*44d0*/  LEA R10, R14, UR21, 0x4 ;  /* 0x000000150e0a7c11 */ /* 0x000fe4000f8e20ff */
[----:B--2---:R-:W2:Y:S02]  /*44e0*/  SYNCS.PHASECHK.TRANS64.TRYWAIT P0, [R12+URZ+0x90], R9 ;  /* 0x000090090c0075a7 */ /* 0x004ea400080011ff */
[----:B--2---:R-:W-:Y:S05]  /*44f0*/  @!P0 BRA `(.L_x_75) ;  /* 0x0000005800c48947 */ /* 0x004fea0003800000 */
.L_x_165:
[----:B--2---:R-:W2:Y:S01]  /*4500*/  LDS.128 R8, [R10+0x120] ;  /* 0x000120000a087984 */ /* 0x004ea20000000c00 */
[----:B------:R-:W-:Y:S01]  /*4510*/  UISETP.GE.AND UP0, UPT, UR42, 0x1, UPT ;  /* 0x000000012a00788c */ /* 0x000fe2000bf06270 */
[----:B------:R-:W-:Y:S01]  /*4520*/  @!PT LDS RZ, [RZ] ;  /* 0x00000000fffff984 */ /* 0x000fe20000000800 */
[----:B------:R-:W-:Y:S01]  /*4530*/  @!PT LDS RZ, [RZ] ;  /* 0x00000000fffff984 */ /* 0x000fe20000000800 */
[----:B------:R-:W-:Y:S01]  /*4540*/  @!PT LDS RZ, [RZ] ;  /* 0x00000000fffff984 */ /* 0x000fe20000000800 */
[----:B------:R-:W-:Y:S01]  /*4550*/  @!PT LDS RZ, [RZ] ;  /* 0x00000000fffff984 */ /* 0x000fe20000000800 */
[----:B------:R3:W-:Y:S06]  /*4560*/  MEMBAR.ALL.CTA ;  /* 0x0000000000007992 */ /* 0x0007ec0000008000 */
[----:B---3--:R-:W3:Y:S01]  /*4570*/  FENCE.VIEW.ASYNC.S ;  /* 0x00000000000073c6 */ /* 0x008ee20000000000 */
[----:B--2---:R-:W-:Y:S11]  /*4580*/  LOP3.LUT P0, RZ, R10, 0x1, RZ, 0xc0, !PT ;  /* 0x000000010aff7812 */ /* 0x004ff6000780c0ff */
[----:B------:R-:W-:Y:S02]  /*4590*/  @!UPT UIADD3 URZ, UPT, UPT, URZ, URZ, URZ ;  /* 0x000000fffffff290 */ /* 0x000fe4000fffe0ff */
[----:B---3--:R-:W-:Y:S01]  /*45a0*/  VOTEU.ANY UP1, P0 ;  /* 0x0000000000ff7886 */ /* 0x008fe20000020100 */
[----:B------:R-:W-:Y:S11]  /*45b0*/  PLOP3.LUT P0, PT, PT, PT, UP1, 0x80, 0x8 ;  /* 0x000000000008781c */ /* 0x000ff60003f0f018 */
[----:B------:R-:W-:Y:S02]  /*45c0*/  @!UPT UIADD3 URZ, UPT, UPT, URZ, URZ, URZ ;  /* 0x000000fffffff290 */ /* 0x000fe4000fffe0ff */
[----:B------:R-:W-:Y:S02]  /*45d0*/  @P0 SHF.R.U32.HI R0, RZ, 0x10, R9 ;  /* 0x00000010ff000819 */ /* 0x000fe40000011609 */
[----:B------:R-:W-:Y:S02]  /*45e0*/  @P0 MOV R6, R8 ;  /* 0x0000000800060202 */ /* 0x000fe40000000f00 */
[----:B------:R-:W-:Y:S01]  /*45f0*/  @P0 R2UR UR4, R0 ;  /* 0x00000000000402ca */ /* 0x000fe200000e0000 */
[----:B------:R-:W-:Y:S01]  /*4600*/  VIADD R0, R12, 0xa0 ;  /* 0x000000a00c007836 */ /* 0x000fe20000000000 */
[----:B------:R-:W-:Y:S02]  /*4610*/  @P0 LOP3.LUT R8, R9, 0xffff, RZ, 0xc0, !PT ;  /* 0x0000ffff09080812 */ /* 0x000fe400078ec0ff */
[----:B------:R-:W-:Y:S02]  /*4620*/  @P0 R2UR UR6, R6 ;  /* 0x00000000060602ca */ /* 0x000fe400000e0000 */
[----:B------:R-:W-:Y:S02]  /*4630*/  PRMT R0, RZ, 0x654, R0 ;  /* 0x00000654ff007816 */ /* 0x000fe40000000000 */
[----:B------:R-:W-:Y:S02]  /*4640*/  @P0 R2UR UR5, R8 ;  /* 0x00000000080502ca */ /* 0x000fe400000e0000 */
[----:B------:R2:W-:Y:S03]  /*4650*/  SYNCS.ARRIVE.TRANS64.RED.A1T0 RZ, [R0+URZ], RZ ;  /* 0x000000ff00ff79a7 */ /* 0x0005e600081004ff */
[----:B------:R-:W-:Y:S04]  /*4660*/  @UP1 UMOV UR29, UR4 ;  /* 0x00000004001d1c82 */ /* 0x000fe80008000000 */
[----:B------:R-:W-:Y:S04]  /*4670*/  @UP1 UMOV UR14, UR6 ;  /* 0x00000006000e1c82 */ /* 0x000fe80008000000 */
[----:B------:R-:W-:Y:S01]  /*4680*/  @UP1 UMOV UR13, UR5 ;  /* 0x00000005000d1c82 */ /* 0x000fe20008000000 */
[----:B------:R-:W-:Y:S05]  /*4690*/  BRA.U !UP0, `(.L_x_76) ;  /* 0x0000000108a47547 */ /* 0x000fea000b800000 */
[----:B------:R-:W-:Y:S02]  /*46a0*/  UIMAD.WIDE.U32 UR18, UR13, UR47, URZ ;  /* 0x0000002f0d1272a5 */ /* 0x000fe4000f8e00ff */
[----:B------:R-:W-:Y:S02]  /*46b0*/  UIMAD.WIDE.U32 UR26, UR14, UR44, URZ ;  /* 0x0000002c0e1a72a5 */ /* 0x000fe4000f8e00ff */
[----:B------:R-:W-:Y:S02]  /*46c0*/  USEL UR4, UR30, UR41, !UP5 ;  /* 0x000000291e047287 */ /* 0x000fe4000e800000 */
[----:B------:R-:W-:Y:S02]  /*46d0*/  USEL UR7, UR31, UR43, !UP6 ;  /* 0x0000002b1f077287 */ /* 0x000fe4000f000000 */
[----:B-1----:R-:W-:Y:S02]  /*46e0*/  UIMAD.WIDE.U32 UR8, UR4, UR22, URZ ;  /* 0x00000016040872a5 */ /* 0x002fe4000f8e00ff */
[----:B------:R-:W-:Y:S01]  /*46f0*/  UIMAD.WIDE.U32 UR10, UR7, UR22, URZ ;  /* 0x00000016070a72a5 */ /* 0x000fe2000f8e00ff */
[----:B------:R-:W-:Y:S02]  /*4700*/  UMOV UR5, UR19 ;  /* 0x0000001300057c82 */ /* 0x000fe40008000000 */
[----:B------:R-:W-:Y:S03]  /*4710*/  USHF.R.U32.HI UR6, URZ, UR49, UR5 ;  /* 0x00000031ff067299 */ /* 0x000fe60008011605 */
[----:B------:R-:W-:Y:S01]  /*4720*/  UMOV UR5, UR27 ;  /* 0x0000001b00057c82 */ /* 0x000fe20008000000 */
[----:B------:R-:W-:Y:S02]  /*4730*/  USEL UR6, UR13, UR6, !UP5 ;  /* 0x000000060d067287 */ /* 0x000fe4000e800000 */
[----:B------:R-:W-:Y:S03]  /*4740*/  USHF.R.U32.HI UR12, URZ, UR45, UR5 ;  /* 0x0000002dff0c7299 */ /* 0x000fe60008011605 */
[----:B------:R-:W-:Y:S02]  /*4750*/  UMOV UR5, UR9 ;  /* 0x0000000900057c82 */ /* 0x000fe40008000000 */
[----:B------:R-:W-:Y:S03]  /*4760*/  @UP4 USHF.R.U32.HI UR4, URZ, UR23, UR5 ;  /* 0x00000017ff044299 */ /* 0x000fe60008011605 */
[----:B------:R-:W-:Y:S01]  /*4770*/  UMOV UR5, UR11 ;  /* 0x0000000b00057c82 */ /* 0x000fe20008000000 */
[----:B------:R-:W-:Y:S02]  /*4780*/  UIMAD UR4, UR42, UR4, URZ ;  /* 0x000000042a0472a4 */ /* 0x000fe4000f8e02ff */
[----:B------:R-:W-:Y:S02]  /*4790*/  @UP4 USHF.R.U32.HI UR7, URZ, UR23, UR5 ;  /* 0x00000017ff074299 */ /* 0x000fe40008011605 */
[----:B------:R-:W-:Y:S02]  /*47a0*/  UIMAD.WIDE.U32 UR10, UR6, UR22, URZ ;  /* 0x00000016060a72a5 */ /* 0x000fe4000f8e00ff */
[----:B------:R-:W-:Y:S02]  /*47b0*/  USEL UR5, UR14, UR12, !UP6 ;  /* 0x0000000c0e057287 */ /* 0x000fe4000f000000 */
[----:B------:R-:W-:Y:S02]  /*47c0*/  UIMAD UR8, UR42, UR7, URZ ;  /* 0x000000072a0872a4 */ /* 0x000fe4000f8e02ff */
[----:B------:R-:W-:Y:S03]  /*47d0*/  UISETP.GE.AND UP0, UPT, UR6, UR4, UPT ;  /* 0x000000040600728c */ /* 0x000fe6000bf06270 */
[----:B------:R-:W-:Y:S01]  /*47e0*/  UMOV UR4, UR11 ;  /* 0x0000000b00047c82 */ /* 0x000fe20008000000 */
[----:B------:R-:W-:Y:S02]  /*47f0*/  UISETP.GE.OR UP0, UPT, UR5, UR8, UP0 ;  /* 0x000000080500728c */ /* 0x000fe40008706670 */
[----:B------:R-:W-:Y:S02]  /*4800*/  USHF.R.U32.HI UR4, URZ, UR23, UR4 ;  /* 0x00000017ff047299 */ /* 0x000fe40008011604 */
[----:B------:R-:W-:Y:S02]  /*4810*/  UIMAD.WIDE.U32 UR8, UR5, UR22, URZ ;  /* 0x00000016050872a5 */ /* 0x000fe4000f8e00ff */
[----:B------:R-:W-:Y:S04]  /*4820*/  USEL UR10, UR6, UR4, !UP4 ;  /* 0x00000004060a7287 */ /* 0x000fe8000e000000 */
[----:B------:R-:W-:Y:S01]  /*4830*/  UIADD3 UR11, UPT, UPT, -UR10, URZ, URZ ;  /* 0x000000ff0a0b7290 */ /* 0x000fe2000fffe1ff */
[----:B------:R-:W-:Y:S02]  /*4840*/  @!UP0 UMOV UR4, UR9 ;  /* 0x0000000900048c82 */ /* 0x000fe40008000000 */
[----:B------:R-:W-:Y:S02]  /*4850*/  @!UP0 USHF.R.U32.HI UR4, URZ, UR23, UR4 ;  /* 0x00000017ff048299 */ /* 0x000fe40008011604 */
[----:B------:R-:W-:Y:S02]  /*4860*/  UIMAD UR8, UR42, UR11, UR6 ;  /* 0x0000000b2a0872a4 */ /* 0x000fe4000f8e0206 */
[----:B------:R-:W-:Y:S04]  /*4870*/  @!UP0 USEL UR4, UR5, UR4, !UP4 ;  /* 0x0000000405048287 */ /* 0x000fe8000e000000 */
[----:B------:R-:W-:Y:S02]  /*4880*/  @!UP0 UIMAD UR8, UR7, UR8, UR4 ;  /* 0x00000008070882a4 */ /* 0x000fe4000f8e0204 */
[----:B------:R-:W-:Y:S02]  /*4890*/  @!UP0 UIADD3 UR9, UPT, UPT, UR10, -UR4, URZ ;  /* 0x800000040a098290 */ /* 0x000fe4000fffe0ff */
[----:B------:R-:W-:Y:S02]  /*48a0*/  UIADD3 UR4, UPT, UPT, -UR5, URZ, URZ ;  /* 0x000000ff05047290 */ /* 0x000fe4000fffe1ff */
[----:B------:R-:W-:Y:S02]  /*48b0*/  UIADD3 UR7, UPT, UPT, -UR6, URZ, URZ ;  /* 0x000000ff06077290 */ /* 0x000fe4000fffe1ff */
[----:B------:R-:W-:Y:S02]  /*48c0*/  @!UP0 UIMAD UR6, UR9, UR42, UR5 ;  /* 0x0000002a090682a4 */ /* 0x000fe4000f8e0205 */
[----:B------:R-:W-:Y:S02]  /*48d0*/  UIMAD UR14, UR15, UR4, UR14 ;  /* 0x000000040f0e72a4 */ /* 0x000fe4000f8e020e */
[----:B------:R-:W-:Y:S01]  /*48e0*/  UIMAD UR13, UR46, UR7, UR13 ;  /* 0x000000072e0d72a4 */ /* 0x000fe2000f8e020d */
[----:B------:R-:W-:Y:S02]  /*48f0*/  @!UP0 UMOV UR5, UR8 ;  /* 0x0000000800058c82 */ /* 0x000fe40008000000 */
[----:B------:R-:W-:Y:S02]  /*4900*/  UIMAD UR14, UR5, UR15, UR14 ;  /* 0x0000000f050e72a4 */ /* 0x000fe4000f8e020e */
[----:B------:R-:W-:Y:S11]  /*4910*/  UIMAD UR13, UR6, UR46, UR13 ;  /* 0x0000002e060d72a4 */ /* 0x000ff6000f8e020d */
[----:B------:R-:W-:Y:S01]  /*4920*/  @!UPT UIADD3 URZ, UPT, UPT, URZ, URZ, URZ ;  /* 0x000000fffffff290 */ /* 0x000fe2000fffe0ff */
.L_x_76:
[----:B------:R-:W3:Y:S01]  /*4930*/  @!UP2 LDCU.128 UR8, c[0x0][0xb10] ;  /* 0x00016200ff08a7ac */ /* 0x000ee20008000c00 */
[C---:B------:R-:W-:Y:S02]  /*4940*/  ISETP.NE.U32.AND P1, PT, R4.reuse, RZ, PT ;  /* 0x000000ff0400720c */ /* 0x040fe40003f25070 */
[----:B------:R-:W-:Y:S02]  /*4950*/  ISETP.NE.U32.AND P0, PT, R4, RZ, PT ;  /* 0x000000ff0400720c */ /* 0x000fe40003f05070 */
[C---:B------:R-:W-:Y:S02]  /*4960*/  ISETP.NE.AND.EX P1, PT, R5.reuse, RZ, PT, P1 ;  /* 0x000000ff0500720c */ /* 0x040fe40003f25310 */
[----:B------:R-:W-:Y:S01]  /*4970*/  ISETP.NE.AND.EX P0, PT, R5, RZ, PT, P0 ;  /* 0x000000ff0500720c */ /* 0x000fe20003f05300 */
[----:B------:R-:W4:Y:S01]  /*4980*/  @!UP2 LDCU UR5, c[0x0][0xb0c] ;  /* 0x00016180ff05a7ac */ /* 0x000f220008000800 */
[----:B------:R-:W-:Y:S01]  /*4990*/  SHF.L.U32 R9, R15, 0x1f, RZ ;  /* 0x0000001f0f097819 */ /* 0x000fe200000006ff */
[----:B------:R-:W-:Y:S02]  /*49a0*/  USHF.L.U32 UR35, UR16, 0x6, URZ ;  /* 0x0000000610237899 */ /* 0x000fe400080006ff */
[----:B------:R-:W-:Y:S02]  /*49b0*/  USHF.L.U32 UR34, UR20, 0x8, URZ ;  /* 0x0000000814227899 */ /* 0x000fe400080006ff */
[----:B---3--:R-:W-:Y:S07]  /*49c0*/  UIMAD.WIDE.U32 UR6, UR14, UR8, URZ ;  /* 0x000000080e0672a5 */ /* 0x008fee000f8e00ff */
[----:B------:R-:W-:Y:S01]  /*49d0*/  @!UP2 UMOV UR4, UR7 ;  /* 0x000000070004ac82 */ /* 0x000fe20008000000 */
[----:B----4-:R-:W-:Y:S02]  /*49e0*/  @!UP2 UISETP.NE.AND UP0, UPT, UR5, 0x1, UPT ;  /* 0x000000010500a88c */ /* 0x010fe4000bf05270 */
[----:B------:R-:W-:Y:S02]  /*49f0*/  @!UP2 USHF.R.U32.HI UR4, URZ, UR9, UR4 ;  /* 0x00000009ff04a299 */ /* 0x000fe40008011604 */
[----:B------:R-:W-:Y:S02]  /*4a00*/  UIMAD.WIDE.U32 UR6, UR13, UR11, URZ ;  /* 0x0000000b0d0672a5 */ /* 0x000fe4000f8e00ff */
[----:B------:R-:W-:Y:S02]  /*4a10*/  @!UP2 USEL UR8, UR14, UR4, !UP0 ;  /* 0x000000040e08a287 */ /* 0x000fe4000c000000 */
[----:B------:R-:W-:Y:S03]  /*4a20*/  @!UP2 UISETP.NE.AND UP0, UPT, UR10, 0x1, UPT ;  /* 0x000000010a00a88c */ /* 0x000fe6000bf05270 */
[----:B------:R-:W-:Y:S02]  /*4a30*/  @!UP2 UMOV UR6, UR7 ;  /* 0x000000070006ac82 */ /* 0x000fe40008000000 */
[----:B------:R-:W3:Y:S02]  /*4a40*/  @!UP2 LDCU UR4, c[0x0][0xb20] ;  /* 0x00016400ff04a7ac */ /* 0x000ee40008000800 */
[----:B---3--:R-:W-:Y:S04]  /*4a50*/  @!UP2 USHF.R.U32.HI UR6, URZ, UR4, UR6 ;  /* 0x00000004ff06a299 */ /* 0x008fe80008011606 */
[----:B------:R-:W-:Y:S04]  /*4a60*/  @!UP2 USEL UR6, UR13, UR6, !UP0 ;  /* 0x000000060d06a287 */ /* 0x000fe8000c000000 */
[----:B------:R-:W-:Y:S02]  /*4a70*/  @!UP2 UIADD3 UR4, UPT, UPT, -UR8, UR6, URZ ;  /* 0x000000060804a290 */ /* 0x000fe4000fffe1ff */
[----:B------:R-:W-:Y:S02]  /*4a80*/  @!UP2 UIADD3 UR6, UPT, UPT, UR8, -UR6, URZ ;  /* 0x800000060806a290 */ /* 0x000fe4000fffe0ff */
[----:B------:R-:W-:Y:S02]  /*4a90*/  @!UP2 UIMAD UR14, UR4, UR5, UR14 ;  /* 0x00000005040ea2a4 */ /* 0x000fe4000f8e020e */
[----:B------:R-:W-:Y:S01]  /*4aa0*/  @!UP2 UIMAD UR13, UR6, UR10, UR13 ;  /* 0x0000000a060da2a4 */ /* 0x000fe2000f8e020d */
[----:B------:R-:W-:Y:S11]  /*4ab0*/  BRA.U UP3, `(.L_x_77) ;  /* 0x0000000103107547 */ /* 0x000ff6000b800000 */
[----:B--2---:R-:W-:Y:S04]  /*4ac0*/  MOV R0, UR48 ;  /* 0x0000003000007c02 */ /* 0x004fe80008000f00 */
[----:B------:R-:W-:Y:S04]  /*4ad0*/  SHF.L.U32 R11, R0, 0x1f, RZ ;  /* 0x0000001f000b7819 */ /* 0x000fe800000006ff */
[----:B------:R-:W2:Y:S02]  /*4ae0*/  SYNCS.PHASECHK.TRANS64.TRYWAIT P2, [UR21+0x88], R11 ;  /* 0x0000880bff0075a7 */ /* 0x000ea40008041115 */
[----:B--2---:R-:W-:Y:S05]  /*4af0*/  @!P2 BRA `(.L_x_78) ;  /* 0x000000540058a947 */ /* 0x004fea0003800000 */
.L_x_77:
[----:B------:R-:W-:Y:S05]  /*4b00*/  @!P1 BRA `(.L_x_79) ;  /* 0x0000000000309947 */ /* 0x000fea0003800000 */
[----:B------:R-:W-:Y:S01]  /*4b10*/  ISETP.NE.U32.AND P1, PT, R2, RZ, PT ;  /* 0x000000ff0200720c */ /* 0x000fe20003f25070 */
[----:B------:R-:W3:Y:S01]  /*4b20*/  LDCU.64 UR4, c[0x0][0x358] ;  /* 0x00006b00ff0477ac */ /* 0x000ee20008000a00 */
[----:B------:R-:W-:Y:S02]  /*4b30*/  IMAD.MOV.U32 R85, RZ, RZ, 0x1 ;  /* 0x00000001ff557424 */ /* 0x000fe400078e00ff */
[----:B------:R-:W-:Y:S11]  /*4b40*/  ISETP.NE.AND.EX P1, PT, R3, RZ, PT, P1 ;  /* 0x000000ff0300720c */ /* 0x000ff60003f25310 */
[----:B------:R-:W-:Y:S02]  /*4b50*/  @!UPT UIADD3 URZ, UPT, UPT, URZ, URZ, URZ ;  /* 0x000000fffffff290 */ /* 0x000fe4000fffe0ff */
[----:B--2---:R-:W2:Y:S01]  /*4b60*/  @P1 LDC.64 R10, c[0x0][0x888] ;  /* 0x00022200ff0a1b82 */ /* 0x004ea20000000a00 */
[----:B------:R-:W-:Y:S04]  /*4b70*/  @P1 IMAD R0, R4, UR36, RZ ;  /* 0x0000002404001c24 */ /* 0x000fe8000f8e02ff */
[----:B--2---:R-:W-:Y:S04]  /*4b80*/  @P1 IMAD.WIDE R10, R0, 0x4, R10 ;  /* 0x00000004000a1825 */ /* 0x004fe800078e020a */
[----:B------:R-:W-:Y:S01]  /*4b90*/  HFMA2 R0, -RZ, RZ, 0, 5.9604644775390625e-08 ;  /* 0x00000001ff007431 */ /* 0x000fe200000001ff */
[----:B---3-5:R3:W5:Y:S04]  /*4ba0*/  @P1 LDG.E R41, desc[UR4][R10.64] ;  /* 0x000000040a291981 */ /* 0x028768000c1e1900 */
[----:B------:R-:W-:Y:S01]  /*4bb0*/  @!P1 PRMT R85, R0, 0x7610, R85 ;  /* 0x0000761000559816 */ /* 0x000fe20000000055 */
[----:B---3--:R-:W4:Y:S06]  /*4bc0*/  @!P1 LDC R41, c[0x0][0x880] ;  /* 0x00022000ff299b82 */ /* 0x008f2c0000000800 */
.L_x_79:
[----:B----45:R-:W-:Y:S01]  /*4bd0*/  @!P0 FSETP.EQ.AND P1, PT, R41, RZ, PT ;  /* 0x000000ff2900820b */ /* 0x030fe20003f22000 */
[----:B------:R-:W-:Y:S01]  /*4be0*/  @!UPT UIADD3 URZ, UPT, UPT, URZ, URZ, URZ ;  /* 0x000000fffffff290 */ /* 0x000fe2000fffe0ff */
[----:B------:R-:W-:Y:S11]  /*4bf0*/  @!P0 BRA `(.L_x_80) ;  /* 0x0000000000188947 */ /* 0x000ff60003800000 */
[----:B------:R-:W-:Y:S02]  /*4c00*/  LOP3.LUT P0, RZ, R85, 0xff, RZ, 0xc0, !PT ;  /* 0x000000ff55ff7812 */ /* 0x000fe4000780c0ff */
[----:B------:R-:W-:Y:S04]  /*4c10*/  ISETP.NE.U32.AND P1, PT, R2, RZ, PT ;  /* 0x000000ff0200720c */ /* 0x000fe80003f25070 */
[----:B------:R-:W-:Y:S04]  /*4c20*/  ISETP.NE.AND.EX P1, PT, R3, RZ, PT, P1 ;  /* 0x000000ff0300720c */ /* 0x000fe80003f25310 */
[----:B------:R-:W-:Y:S03]  /*4c30*/  PLOP3.LUT P1, PT, P1, PT, PT, 0x8, 0x80 ;  /* 0x000000000080781c */ /* 0x000fe60000f2e170 */
[----:B------:R-:W-:Y:S11]  /*4c40*/  @P0 FSETP.EQ.AND P1, PT, R41, RZ, PT ;  /* 0x000000ff2900020b */ /* 0x000ff60003f22000 */
[----:B------:R-:W-:Y:S02]  /*4c50*/  @!UPT UIADD3 URZ, UPT, UPT, URZ, URZ, URZ ;  /* 0x000000fffffff290 */ /* 0x000fe4000fffe0ff */
.L_x_80:
[----:B------:R-:W3:Y:S01]  /*4c60*/  SYNCS.PHASECHK.TRANS64.TRYWAIT P2, [UR21+0x60], R9 ;  /* 0x00006009ff0075a7 */ /* 0x000ee20008041115 */
[----:B------:R-:W-:Y:S04]  /*4c70*/  ELECT P0, URZ, PT ;  /* 0x0000000000ff782f */ /* 0x000fe80003800000 */
[----:B------:R-:W-:Y:S11]  /*4c80*/  PLOP3.LUT P1, PT, P1, P0, PT, 0xf2, 0x2f ;  /* 0x00000000002f781c */ /* 0x000ff60000f21e72 */
[----:B------:R-:W-:Y:S02]  /*4c90*/  @!UPT UIADD3 URZ, UPT, UPT, URZ, URZ, URZ ;  /* 0x000000fffffff290 */ /* 0x000fe4000fffe0ff */
[----:B------:R-:W-:Y:S05]  /*4ca0*/  @!P1 IADD3 R8, P0, PT, R16, 0x580, RZ ;  /* 0x0000058010089810 */ /* 0x000fea0007f1e0ff */
[----:B------:R-:W-:Y:S01]  /*4cb0*/  @!P1 IMAD.X R6, RZ, RZ, R17, P0 ;  /* 0x000000ffff069224 */ /* 0x000fe200000e0611 */
[----:B---3--:R-:W-:Y:S07]  /*4cc0*/  @!P2 BRA `(.L_x_81) ;  /* 0x0000005000fca947 */ /* 0x008fee0003800000 */
.L_x_168:
[----:B------:R-:W-:Y:S01]  /*4cd0*/  @!P1 R2UR UR5, R8 ;  /* 0x00000000080592ca */ /* 0x000fe200000e0000 */
[----:B------:R-:W-:Y:S01]  /*4ce0*/  VOTEU.ALL UP0, P1 ;  /* 0x0000000000ff7886 */ /* 0x000fe20000800000 */
[----:B------:R-:W-:Y:S01]  /*4cf0*/  @!P1 R2UR UR4, R6 ;  /* 0x00000000060492ca */ /* 0x000fe200000e0000 */
[----:B--2---:R-:W-:Y:S01]  /*4d00*/  @!P1 IMAD.MOV.U32 R0, RZ, RZ, 0x2000 ;  /* 0x00002000ff009424 */ /* 0x004fe200078e00ff */
[----:B------:R-:W-:Y:S01]  /*4d10*/  UMOV UR6, 0x0 ;  /* 0x0000000000067882 */ /* 0x000fe20000000000 */
[----:B------:R-:W-:Y:S01]  /*4d20*/  UMOV UR7, 0x10000000 ;  /* 0x1000000000077882 */ /* 0x000fe20000000000 */
[----:B------:R-:W-:Y:S01]  /*4d30*/  @!UP0 UIADD3 UR32, UPT, UPT, UR21, 0x400, URZ ;  /* 0x0000040015208890 */ /* 0x000fe2000fffe0ff */
[----:B------:R-:W-:Y:S01]  /*4d40*/  @!P1 IADD3 R8, P0, PT, R16, 0x580, RZ ;  /* 0x0000058010089810 */ /* 0x000fe20007f1e0ff */
[----:B------:R-:W-:Y:S04]  /*4d50*/  VOTEU.ALL UP0, P1 ;  /* 0x0000000000ff7886 */ /* 0x000fe80000800000 */
[----:B------:R-:W-:Y:S02]  /*4d60*/  @!P1 IMAD.X R6, RZ, RZ, R17, P0 ;  /* 0x000000ffff069224 */ /* 0x000fe400000e0611 */
[----:B------:R-:W-:Y:S02]  /*4d70*/  IMAD.U32 R10, RZ, RZ, UR5 ;  /* 0x00000005ff0a7e24 */ /* 0x000fe4000f8e00ff */
[----:B------:R-:W-:Y:S03]  /*4d80*/  IMAD.U32 R11, RZ, RZ, UR4 ;  /* 0x00000004ff0b7e24 */ /* 0x000fe6000f8e00ff */
[----:B------:R-:W-:Y:S02]  /*4d90*/  @!P1 R2UR UR4, R10 ;  /* 0x000000000a0492ca */ /* 0x000fe400000e0000 */
[----:B------:R-:W-:Y:S11]  /*4da0*/  @!P1 R2UR UR5, R11 ;  /* 0x000000000b0592ca */ /* 0x000ff600000e0000 */
[----:B------:R-:W-:Y:S02]  /*4db0*/  @!UPT UIADD3 URZ, UPT, UPT, URZ, URZ, URZ ;  /* 0x000000fffffff290 */ /* 0x000fe4000fffe0ff */
[----:B------:R2:W-:Y:S01]  /*4dc0*/  @!UP0 UTMALDG.3D [UR32], [UR4], desc[UR6] ;  /* 0x00000620040085b4 */ /* 0x0005e20008011000 */
[----:B------:R2:W-:Y:S01]  /*4dd0*/  @!P1 SYNCS.ARRIVE.TRANS64.RED.A0TR RZ, [UR21+0x40], R0 ;  /* 0x00004000ffff99a7 */ /* 0x0005e20008300415 */
[----:B------:R-:W-:Y:S01]  /*4de0*/  SYNCS.ARRIVE.TRANS64.RED.A1T0 RZ, [UR40], RZ ;  /* 0x000000ffffff79a7 */ /* 0x000fe20008100428 */
[----:B------:R-:W3:Y:S02]  /*4df0*/  SYNCS.PHASECHK.TRANS64.TRYWAIT P2, [UR21+0x68], R9 ;  /* 0x00006809ff0075a7 */ /* 0x000ee40008041115 */
[----:B--23--:R-:W-:Y:S05]  /*4e00*/  @!P2 BRA `(.L_x_82) ;  /* 0x0000005000c4a947 */ /* 0x00cfea0003800000 */
.L_x_170:
        /* <DEDUP_REMOVED lines=8> */
[----:B------:R-:W-:Y:S01]  /*4e90*/  @!UP0 UIADD3 UR24, UPT, UPT, UR21, 0x2400, URZ ;  /* 0x0000240015188890 */ /* 0x000fe2000fffe0ff */
[----:B------:R-:W-:Y:S01]  /*4ea0*/  VOTEU.ALL UP0, P1 ;  /* 0x0000000000ff7886 */ /* 0x000fe20000800000 */
[----:B------:R-:W-:Y:S01]  /*4eb0*/  UMOV UR27, UR35 ;  /* 0x00000023001b7c82 */ /* 0x000fe20008000000 */
[----:B------:R-:W-:Y:S02]  /*4ec0*/  UMOV UR28, UR36 ;  /* 0x00000024001c7c82 */ /* 0x000fe40008000000 */
[----:B------:R-:W-:Y:S02]  /*4ed0*/  IMAD.U32 R10, RZ, RZ, UR5 ;  /* 0x00000005ff0a7e24 */ /* 0x000fe4000f8e00ff */
[----:B------:R-:W-:Y:S02]  /*4ee0*/  IMAD.U32 R11, RZ, RZ, UR4 ;  /* 0x00000004ff0b7e24 */ /* 0x000fe4000f8e00ff */
[----:B------:R-:W-:Y:S01]  /*4ef0*/  @!P1 IMAD.X R6, RZ, RZ, R17, P0 ;  /* 0x000000ffff069224 */ /* 0x000fe200000e0611 */
        /* <DEDUP_REMOVED lines=8> */
.L_x_172:
[----:B------:R-:W-:Y:S01]  /*4f80*/  @!P1 R2UR UR5, R8 ;  /* 0x00000000080592ca */ /* 0x000fe200000e0000 */
[----:B------:R-:W-:Y:S01]  /*4f90*/  VOTEU.ALL UP0, P1 ;  /* 0x0000000000ff7886 */ /* 0x000fe20000800000 */
[----:B------:R-:W-:Y:S01]  /*4fa0*/  @!P1 R2UR UR4, R6 ;  /* 0x00000000060492ca */ /* 0x000fe200000e0000 */
[----:B--2---:R-:W-:Y:S01]  /*4fb0*/  @!P1 IMAD.MOV.U32 R0, RZ, RZ, 0x2000 ;  /* 0x00002000ff009424 */ /* 0x004fe200078e00ff */
[----:B------:R-:W-:Y:S01]  /*4fc0*/  UMOV UR6, 0x0 ;  /* 0x0000000000067882 */ /* 0x000fe20000000000 */
[----:B------:R-:W-:Y:S01]  /*4fd0*/  UMOV UR7, 0x10000000 ;  /* 0x1000000000077882 */ /* 0x000fe20000000000 */
[----:B------:R-:W-:Y:S01]  /*4fe0*/  @!UP0 UIADD3 UR18, UPT, UPT, UR34, 0x80, URZ ;  /* 0x0000008022128890 */ /* 0x000fe2000fffe0ff */
[----:B------:R-:W-:Y:S01]  /*4ff0*/  VIADD R14, R14, 0x1 ;  /* 0x000000010e0e7836 */ /* 0x000fe20000000000 */
[----:B------:R-:W-:Y:S01]  /*5000*/  @!UP0 UIADD3 UR16, UPT, UPT, UR21, 0x4400, URZ ;  /* 0x0000440015108890 */ /* 0x000fe2000fffe0ff */
[----:B------:R-:W-:Y:S01]  /*5010*/  VOTEU.ALL UP0, P1 ;  /* 0x0000000000ff7886 */ /* 0x000fe20000800000 */
[----:B------:R-:W-:Y:S01]  /*5020*/  UMOV UR19, UR35 ;  /* 0x0000002300137c82 */ /* 0x000fe20008000000 */
[----:B------:R-:W-:Y:S02]  /*5030*/  UMOV UR20, UR36 ;  /* 0x0000002400147c82 */ /* 0x000fe40008000000 */
        /* <DEDUP_REMOVED lines=10> */
.L_x_174:
[----:B------:R-:W-:Y:S01]  /*50e0*/  @!P1 IADD3 R6, P0, PT, R16, 0x580, RZ ;  /* 0x0000058010069810 */ /* 0x000fe20007f1e0ff */
[----:B------:R-:W-:Y:S01]  /*50f0*/  VOTEU.ALL UP0, P1 ;  /* 0x0000000000ff7886 */ /* 0x000fe20000800000 */
[----:B------:R-:W-:Y:S01]  /*5100*/  UMOV UR6, 0x0 ;  /* 0x0000000000067882 */ /* 0x000fe20000000000 */
[----:B------:R-:W-:Y:S01]  /*5110*/  UMOV UR7, 0x10000000 ;  /* 0x1000000000077882 */ /* 0x000fe20000000000 */
[----:B------:R-:W-:Y:S01]  /*5120*/  @!P1 R2UR UR5, R6 ;  /* 0x00000000060592ca */ /* 0x000fe200000e0000 */
[----:B--2---:R-:W-:Y:S01]  /*5130*/  @!P1 IMAD.X R0, RZ, RZ, R17, P0 ;  /* 0x000000ffff009224 */ /* 0x004fe200000e0611 */
[----:B------:R-:W-:Y:S01]  /*5140*/  @!UP0 UIADD3 UR10, UPT, UPT, UR34, 0xc0, URZ ;  /* 0x000000c0220a8890 */ /* 0x000fe2000fffe0ff */
[----:B------:R-:W-:Y:S01]  /*5150*/  R2UR UR18, R87 ;  /* 0x00000000571272ca */ /* 0x000fe200000e0000 */
[----:B------:R-:W-:Y:S01]  /*5160*/  @!UP0 UIADD3 UR8, UPT, UPT, UR21, 0x6400, URZ ;  /* 0x0000640015088890 */ /* 0x000fe2000fffe0ff */
[----:B------:R-:W-:Y:S01]  /*5170*/  R2UR UR16, R88 ;  /* 0x00000000581072ca */ /* 0x000fe200000e0000 */
[----:B------:R-:W-:Y:S01]  /*5180*/  @!UP0 UIADD3 UR9, UPT, UPT, UR21, 0x58, URZ ;  /* 0x0000005815098890 */ /* 0x000fe2000fffe0ff */
[----:B------:R-:W-:Y:S01]  /*5190*/  @!P1 R2UR UR4, R0 ;  /* 0x00000000000492ca */ /* 0x000fe200000e0000 */
[----:B------:R-:W-:Y:S01]  /*51a0*/  VOTEU.ALL UP0, P1 ;  /* 0x0000000000ff7886 */ /* 0x000fe20000800000 */
[----:B------:R-:W-:Y:S01]  /*51b0*/  UMOV UR11, UR35 ;  /* 0x00000023000b7c82 */ /* 0x000fe20008000000 */
[----:B------:R-:W-:Y:S01]  /*51c0*/  UMOV UR12, UR36 ;  /* 0x00000024000c7c82 */ /* 0x000fe20008000000 */
[C---:B------:R-:W-:Y:S01]  /*51d0*/  ISETP.NE.AND P0, PT, R14.reuse, 0x2, PT ;  /* 0x000000020e00780c */ /* 0x040fe20003f05270 */
[----:B------:R-:W-:Y:S01]  /*51e0*/  UPLOP3.LUT UP3, UPT, UPT, UPT, UPT, 0x80, 0x8 ;  /* 0x000000000008789c */ /* 0x000fe20003f6f070 */
[----:B------:R-:W-:Y:S01]  /*51f0*/  IMAD.U32 R8, RZ, RZ, UR5 ;  /* 0x00000005ff087e24 */ /* 0x000fe2000f8e00ff */
[----:B------:R-:W-:Y:S01]  /*5200*/  LOP3.LUT R15, R15, 0x1, RZ, 0x3c, !PT ;  /* 0x000000010f0f7812 */ /* 0x000fe200078e3cff */
[----:B------:R-:W-:Y:S01]  /*5210*/  UMOV UR36, UR29 ;  /* 0x0000001d00247c82 */ /* 0x000fe20008000000 */
[----:B------:R-:W-:Y:S01]  /*5220*/  SEL R0, RZ, 0x1, P0 ;  /* 0x00000001ff007807 */ /* 0x000fe20000000000 */
[----:B------:R-:W-:Y:S01]  /*5230*/  UIADD3 UR20, UPT, UPT, UR13, UR18, URZ ;  /* 0x000000120d147290 */ /* 0x000fe2000fffe0ff */
[----:B------:R-:W-:Y:S01]  /*5240*/  SEL R14, R14, RZ, P0 ;  /* 0x000000ff0e0e7207 */ /* 0x000fe20000000000 */
[----:B------:R-:W-:Y:S01]  /*5250*/  UIADD3 UR16, UPT, UPT, UR14, UR16, URZ ;  /* 0x000000100e107290 */ /* 0x000fe2000fffe0ff */
[----:B------:R-:W-:Y:S01]  /*5260*/  IMAD.U32 R9, RZ, RZ, UR4 ;  /* 0x00000004ff097e24 */ /* 0x000fe2000f8e00ff */
[----:B------:R-:W-:Y:S02]  /*5270*/  @!P1 R2UR UR4, R8 ;  /* 0x00000000080492ca */ /* 0x000fe400000e0000 */
[----:B------:R-:W-:Y:S02]  /*5280*/  LOP3.LUT R13, R13, R0, RZ, 0x3c, !PT ;  /* 0x000000000d0d7212 */ /* 0x000fe400078e3cff */
[----:B------:R-:W-:Y:S11]  /*5290*/  @!P1 R2UR UR5, R9 ;  /* 0x00000000090592ca */ /* 0x000ff600000e0000 */
[----:B------:R-:W-:Y:S02]  /*52a0*/  @!UPT UIADD3 URZ, UPT, UPT, URZ, URZ, URZ ;  /* 0x000000fffffff290 */ /* 0x000fe4000fffe0ff */
[----:B------:R2:W-:Y:S01]  /*52b0*/  @!UP0 UTMALDG.3D [UR8], [UR4], desc[UR6] ;  /* 0x00000608040085b4 */ /* 0x0005e20008011000 */
[----:B------:R2:W-:Y:S01]  /*52c0*/  @!P1 SYNCS.ARRIVE.TRANS64.RED.A0TR RZ, [UR21+0x58], R7 ;  /* 0x00005807ffff99a7 */ /* 0x0005e20008300415 */
[----:B------:R-:W-:Y:S01]  /*52d0*/  SYNCS.ARRIVE.TRANS64.RED.A1T0 RZ, [UR37], RZ ;  /* 0x000000ffffff79a7 */ /* 0x000fe20008100425 */
[----:B------:R-:W-:Y:S05]  /*52e0*/  BRA.U UP1, `(.L_x_85) ;  /* 0xfffffff101707547 */ /* 0x000fea000b83ffff */
[----:B------:R-:W-:-:S04]  /*52f0*/  SHF.L.U32 R3, R15, 0x1f, RZ ;  /* 0x0000001f0f037819 */ /* 0x000fc800000006ff */
[----:B------:R-:W3:Y:S02]  /*5300*/  SYNCS.PHASECHK.TRANS64.TRYWAIT P0, [UR21+0x60], R3 ;  /* 0x00006003ff0075a7 */ /* 0x000ee40008001115 */
[----:B---3--:R-:W-:Y:S05]  /*5310*/  @!P0 BRA `(.L_x_86) ;  /* 0x0000004c00c88947 */ /* 0x008fea0003800000 */
.L_x_176:
[----:B------:R-:W4:Y:S02]  /*5320*/  SYNCS.PHASECHK.TRANS64.TRYWAIT P0, [UR21+0x68], R3 ;  /* 0x00006803ff0075a7 */ /* 0x000f240008001115 */
[----:B----4-:R-:W-:Y:S05]  /*5330*/  @!P0 BRA `(.L_x_87) ;  /* 0x0000004c00d88947 */ /* 0x010fea0003800000 */
.L_x_178:
[----:B------:R-:W4:Y:S02]  /*5340*/  SYNCS.PHASECHK.TRANS64.TRYWAIT P0, [UR21+0x70], R3 ;  /* 0x00007003ff0075a7 */ /* 0x000f240008001115 */
[----:B----4-:R-:W-:Y:S05]  /*5350*/  @!P0 BRA `(.L_x_88) ;  /* 0x0000004c00e88947 */ /* 0x010fea0003800000 */
.L_x_180:
[----:B---3--:R-:W-:-:S07]  /*5360*/  MOV R0, UR21 ;  /* 0x0000001500007c02 */ /* 0x008fce0008000f00 */
.L_x_89:
[----:B---3--:R-:W-:-:S04]  /*5370*/  SHF.L.U32 R3, R15, 0x1f, RZ ;  /* 0x0000001f0f037819 */ /* 0x008fc800000006ff */
[----:B------:R3:W4:Y:S03]  /*5380*/  SYNCS.PHASECHK.TRANS64.TRYWAIT P0, [R0+URZ+0x78], R3 ;  /* 0x00007803000075a7 */ /* 0x00072600080011ff */
[----:B----4-:R-:W-:Y:S05]  /*5390*/  @!P0 NANOSLEEP.SYNCS 0x989680 ;  /* 0x009896800000895d */ /* 0x010fea0003900000 */
[----:B------:R-:W4:Y:S02]  /*53a0*/  @!P0 SYNCS.PHASECHK.TRANS64 P0, [R0+URZ+0x78], R3 ;  /* 0x00007803000085a7 */ /* 0x000f2400080010ff */
[----:B-12-4-:R-:W-:Y:S05]  /*53b0*/  @P0 EXIT ;  /* 0x000000000000094d */ /* 0x016fea0003800000 */
[----:B------:R-:W-:Y:S05]  /*53c0*/  BRA `(.L_x_89) ;  /* 0xfffffffc00e87947 */ /* 0x000fea000383ffff */
.L_x_74:
[----:B------:R-:W-:-:S06]  /*53d0*/  UISETP.GE.AND UP0, UPT, UR17, 0x4, UPT ;  /* 0x000000041100788c */ /* 0x000fcc000bf06270 */
[----:B------:R-:W-:-:S13]  /*53e0*/  PLOP3.LUT P0, PT, PT, PT, UP0, 0x80, 0x8 ;  /* 0x000000000008781c */ /* 0x000fda0003f0f008 */
[----:B------:R-:W-:Y:S05]  /*53f0*/  @!P0 EXIT ;  /* 0x000000000000894d */ /* 0x000fea0003800000 */
[----:B------:R-:W1:Y:S08]  /*5400*/  S2UR UR4, SR_CgaCtaId ;  /* 0x00000000000479c3 */ /* 0x000e700000008800 */
[----:B------:R-:W-:Y:S01]  /*5410*/  BAR.SYNC.DEFER_BLOCKING 0x6, 0xa0 ;  /* 0x0182800000007b1d */ /* 0x000fe20000010000 */
[C---:B------:R-:W-:Y:S01]  /*5420*/  IMAD.SHL.U32 R7, R97.reuse, 0x40, RZ ;  /* 0x0000004061077824 */ /* 0x040fe200078e00ff */
[C---:B------:R-:W-:Y:S01]  /*5430*/  R2P PR, R97.reuse, 0x6 ;  /* 0x0000000661007804 */ /* 0x040fe20000000000 */
[C---:B------:R-:W-:Y:S01]  /*5440*/  IMAD.SHL.U32 R4, R97.reuse, 0x8, RZ ;  /* 0x0000000861047824 */ /* 0x040fe200078e00ff */
[----:B------:R-:W-:Y:S01]  /*5450*/  CS2R R92, SRZ ;  /* 0x00000000005c7805 */ /* 0x000fe2000001ff00 */
[----:B------:R-:W-:Y:S01]  /*5460*/  IMAD.U32 R37, R97, 0x10000, RZ ;  /* 0x0001000061257824 */ /* 0x000fe200078e00ff */
[----:B------:R-:W-:-:S02]  /*5470*/  UMOV UR44, 0x400 ;  /* 0x00000400002c7882 */ /* 0x000fc40000000000 */
[----:B------:R-:W2:Y:S01]  /*5480*/  LDC.64 R80, c[0x0][0x888] ;  /* 0x00022200ff507b82 */ /* 0x000ea20000000a00 */
[----:B------:R-:W-:Y:S01]  /*5490*/  LOP3.LUT R5, R7, 0x1c0, RZ, 0xc0, !PT ;  /* 0x000001c007057812 */ /* 0x000fe200078ec0ff */
[----:B------:R-:W-:Y:S01]  /*54a0*/  IMAD.SHL.U32 R84, R97, 0x20, RZ ;  /* 0x0000002061547824 */ /* 0x000fe200078e00ff */
[----:B------:R-:W-:Y:S01]  /*54b0*/  LOP3.LUT R7, R7, 0x200, RZ, 0xc0, !PT ;  /* 0x0000020007077812 */ /* 0x000fe200078ec0ff */
[----:B------:R-:W-:Y:S01]  /*54c0*/  IMAD.MOV.U32 R95, RZ, RZ, 0x20 ;  /* 0x00000020ff5f7424 */ /* 0x000fe200078e00ff */
[----:B------:R-:W-:Y:S01]  /*54d0*/  LOP3.LUT R4, R5, 0x38, R4, 0xf8, !PT ;  /* 0x0000003805047812 */ /* 0x000fe200078ef804 */
[----:B------:R-:W-:Y:S01]  /*54e0*/  IMAD.MOV.U32 R94, RZ, RZ, 0x1 ;  /* 0x00000001ff5e7424 */ /* 0x000fe200078e00ff */
[----:B------:R-:W-:Y:S01]  /*54f0*/  SHF.R.U32.HI R5, RZ, 0x1, R97 ;  /* 0x00000001ff057819 */ /* 0x000fe20000011661 */
[----:B------:R-:W3:Y:S01]  /*5500*/  LDC.64 R82, c[0x0][0x890] ;  /* 0x00022400ff527b82 */ /* 0x000ee20000000a00 */
[----:B------:R-:W-:Y:S01]  /*5510*/  LOP3.LUT R37, R37, 0x600000, RZ, 0xc0, !PT ;  /* 0x0060000025257812 */ /* 0x000fe200078ec0ff */
[----:B------:R-:W-:Y:S01]  /*5520*/  IMAD.MOV.U32 R36, RZ, RZ, RZ ;  /* 0x000000ffff247224 */ /* 0x000fe200078e00ff */
[----:B------:R-:W-:Y:S01]  /*5530*/  LOP3.LUT R84, R7, 0xc00, R84, 0xf8, !PT ;  /* 0x00000c0007547812 */ /* 0x000fe200078ef854 */
[----:B------:R-:W-:Y:S01]  /*5540*/  IMAD.MOV.U32 R91, RZ, RZ, RZ ;  /* 0x000000ffff5b7224 */ /* 0x000fe200078e00ff */
[----:B------:R-:W-:Y:S01]  /*5550*/  LOP3.LUT R5, R4, 0x8, R5, 0x78, !PT ;  /* 0x0000000804057812 */ /* 0x000fe200078e7805 */
[----:B------:R-:W4:Y:S01]  /*5560*/  LDCU UR59, c[0x0][0x370] ;  /* 0x00006e00ff3b77ac */ /* 0x000f220008000800 */
[----:B------:R-:W-:Y:S01]  /*5570*/  SEL R96, R95, 0xffffffe0, !P2 ;  /* 0xffffffe05f607807 */ /* 0x000fe20005000000 */
[----:B------:R-:W2:Y:S01]  /*5580*/  LDC.64 R78, c[0x0][0x8b0] ;  /* 0x00022c00ff4e7b82 */ /* 0x000ea20000000a00 */
[----:B------:R-:W-:Y:S01]  /*5590*/  LOP3.LUT R84, R84, R5, RZ, 0xfc, !PT ;  /* 0x0000000554547212 */ /* 0x000fe200078efcff */
[----:B-1----:R-:W-:Y:S01]  /*55a0*/  ULEA UR44, UR4, UR44, 0x18 ;  /* 0x0000002c042c7291 */ /* 0x002fe2000f8ec0ff */
[----:B------:R-:W-:Y:S01]  /*55b0*/  LOP3.LUT R97, R97, 0x60, RZ, 0xc0, !PT ;  /* 0x0000006061617812 */ /* 0x000fe200078ec0ff */
[----:B------:R-:W1:Y:S01]  /*55c0*/  LDCU.64 UR62, c[0x0][0x348] ;  /* 0x00006900ff3e77ac */ /* 0x000e620008000a00 */
[----:B------:R-:W-:-:S03]  /*55d0*/  SEL R95, R95, 0xffffffe0, !P1 ;  /* 0xffffffe05f5f7807 */ /* 0x000fc60004800000 */
[----:B------:R-:W1:Y:S01]  /*55e0*/  LDC.64 R76, c[0x0][0x8a8] ;  /* 0x00022a00ff4c7b82 */ /* 0x000e620000000a00 */
[----:B------:R-:W-:Y:S02]  /*55f0*/  UIADD3 UR4, UPT, UPT, UR44, 0x400, URZ ;  /* 0x000004002c047890 */ /* 0x000fe4000fffe0ff */
[----:B------:R-:W4:Y:S01]  /*5600*/  LDS R0, [UR44+0x140] ;  /* 0x0001402cff007984 */ /* 0x000f220008000800 */
[----:B------:R-:W1:Y:S03]  /*5610*/  LDCU UR43, c[0x0][0xb0c] ;  /* 0x00016180ff2b77ac */ /* 0x000e660008000800 */
[----:B------:R-:W-:Y:S01]  /*5620*/  IMAD.U32 R89, RZ, RZ, UR4 ;  /* 0x00000004ff597e24 */ /* 0x000fe2000f8e00ff */
[----:B------:R-:W1:Y:S01]  /*5630*/  LDCU UR39, c[0x0][0xb30] ;  /* 0x00016600ff2777ac */ /* 0x000e620008000800 */
[----:B------:R-:W1:Y:S01]  /*5640*/  LDCU.64 UR56, c[0x0][0x888] ;  /* 0x00011100ff3877ac */ /* 0x000e620008000a00 */
[----:B------:R-:W1:Y:S01]  /*5650*/  LDCU.64 UR40, c[0x0][0xb28] ;  /* 0x00016500ff2877ac */ /* 0x000e620008000a00 */
[----:B------:R-:W1:Y:S01]  /*5660*/  LDCU.128 UR52, c[0x0][0xb10] ;  /* 0x00016200ff3477ac */ /* 0x000e620008000c00 */
[----:B------:R-:W1:Y:S01]  /*5670*/  LDCU UR58, c[0x0][0x374] ;  /* 0x00006e80ff3a77ac */ /* 0x000e620008000800 */
[----:B------:R-:W-:Y:S01]  /*5680*/  UMOV UR47, URZ ;  /* 0x000000ff002f7c82 */ /* 0x000fe20008000000 */
[----:B------:R-:W-:Y:S01]  /*5690*/  UMOV UR46, URZ ;  /* 0x000000ff002e7c82 */ /* 0x000fe20008000000 */
[----:B--234-:R-:W-:-:S07]  /*56a0*/  IMAD.IADD R37, R0, 0x1, R37 ;  /* 0x0000000100257824 */ /* 0x01cfce00078e0225 */
.L_x_133:
[C---:B------:R-:W-:Y:S02]  /*56b0*/  LEA R3, R91.reuse, UR44, 0x3 ;  /* 0x0000002c5b037c11 */ /* 0x040fe4000f8e18ff */
[----:B------:R-:W-:Y:S02]  /*56c0*/  SHF.L.U32 R0, R92, 0x1f, RZ ;  /* 0x0000001f5c007819 */ /* 0x000fe400000006ff */
[----:B------:R-:W-:Y:S02]  /*56d0*/  LEA R5, R91, UR44, 0x4 ;  /* 0x0000002c5b057c11 */ /* 0x000fe4000f8e20ff */
[----:B------:R-:W2:Y:S02]  /*56e0*/  SYNCS.PHASECHK.TRANS64.TRYWAIT P0, [R3+URZ+0x90], R0 ;  /* 0x00009000030075a7 */ /* 0x000ea400080011ff */
[----:B-12---:R-:W-:Y:S05]  /*56f0*/  @!P0 BRA `(.L_x_90) ;  /* 0x0000004c00188947 */ /* 0x006fea0003800000 */
.L_x_181:
[----:B------:R-:W3:Y:S01]  /*5700*/  LDS.128 R4, [R5+0x120] ;  /* 0x0001200005047984 */ /* 0x000ee20000000c00 */
[----:B------:R-:W-:Y:S01]  /*5710*/  UISETP.GE.AND UP0, UPT, UR42, 0x1, UPT ;  /* 0x000000012a00788c */ /* 0x000fe2000bf06270 */
[----:B------:R-:W-:Y:S01]  /*5720*/  @!PT LDS RZ, [RZ] ;  /* 0x00000000fffff984 */ /* 0x000fe20000000800 */
[----:B------:R-:W-:Y:S01]  /*5730*/  @!PT LDS RZ, [RZ] ;  /* 0x00000000fffff984 */ /* 0x000fe20000000800 */
[----:B------:R-:W-:Y:S01]  /*5740*/  @!PT LDS RZ, [RZ] ;  /* 0x00000000fffff984 */ /* 0x000fe20000000800 */
[----:B------:R-:W-:Y:S01]  /*5750*/  @!PT LDS RZ, [RZ] ;  /* 0x00000000fffff984 */ /* 0x000fe20000000800 */
[----:B------:R4:W-:Y:S06]  /*5760*/  MEMBAR.ALL.CTA ;  /* 0x0000000000007992 */ /* 0x0009ec0000008000 */
[----:B----4-:R-:W4:Y:S01]  /*5770*/  FENCE.VIEW.ASYNC.S ;  /* 0x00000000000073c6 */ /* 0x010f220000000000 */
[----:B---3--:R-:W-:Y:S11]  /*5780*/  LOP3.LUT P0, RZ, R6, 0x1, RZ, 0xc0, !PT ;  /* 0x0000000106ff7812 */ /* 0x008ff6000780c0ff */
[----:B------:R-:W-:Y:S02]  /*5790*/  @!UPT UIADD3 URZ, UPT, UPT, URZ, URZ, URZ ;  /* 0x000000fffffff290 */ /* 0x000fe4000fffe0ff */
[----:B----4-:R-:W-:Y:S01]  /*57a0*/  VOTEU.ANY UP1, P0 ;  /* 0x0000000000ff7886 */ /* 0x010fe20000020100 */
[----:B------:R-:W-:Y:S01]  /*57b0*/  PLOP3.LUT P0, PT, PT, PT, UP1, 0x80, 0x8 ;  /* 0x000000000008781c */ /* 0x000fe20003f0f018 */
[----:B------:R-:W-:Y:S11]  /*57c0*/  UP2UR UR61, UPR, URZ, 0x2 ;  /* 0x00000002ff3d7883 */ /* 0x000ff60008000000 */
[----:B------:R-:W-:Y:S01]  /*57d0*/  @!UPT UIADD3 URZ, UPT, UPT, URZ, URZ, URZ ;  /* 0x000000fffffff290 */ /* 0x000fe2000fffe0ff */
[----:B--2---:R-:W-:Y:S02]  /*57e0*/  @P0 SHF.R.U32.HI R0, RZ, 0x10, R5 ;  /* 0x00000010ff000819 */ /* 0x004fe40000011605 */
        /* <DEDUP_REMOVED lines=12> */
[----:B------:R-:W3:Y:S01]  /*58b0*/  LDCU UR12, c[0x0][0xb20] ;  /* 0x00016400ff0c77ac */ /* 0x000ee20008000800 */
[----:B-1----:R-:W-:Y:S02]  /*58c0*/  UIMAD.WIDE.U32 UR4, UR58, UR55, URZ ;  /* 0x000000373a0472a5 */ /* 0x002fe4000f8e00ff */
[----:B------:R-:W-:Y:S02]  /*58d0*/  UIMAD.WIDE.U32 UR6, UR59, UR52, URZ ;  /* 0x000000343b0672a5 */ /* 0x000fe4000f8e00ff */
[----:B------:R-:W-:Y:S02]  /*58e0*/  UISETP.NE.AND UP0, UPT, UR54, 0x1, UPT ;  /* 0x000000013600788c */ /* 0x000fe4000bf05270 */
[----:B------:R-:W-:Y:S02]  /*58f0*/  UIMAD.WIDE.U32 UR8, UR37, UR55, URZ ;  /* 0x00000037250872a5 */ /* 0x000fe4000f8e00ff */
[----:B------:R-:W-:Y:S02]  /*5900*/  UIMAD.WIDE.U32 UR10, UR38, UR52, URZ ;  /* 0x00000034260a72a5 */ /* 0x000fe4000f8e00ff */
[----:B------:R-:W-:Y:S02]  /*5910*/  UISETP.NE.AND UP1, UPT, UR43, 0x1, UPT ;  /* 0x000000012b00788c */ /* 0x000fe4000bf25270 */
[----:B------:R-:W-:Y:S01]  /*5920*/  UISETP.NE.AND UP2, UPT, UR42, 0x1, UPT ;  /* 0x000000012a00788c */ /* 0x000fe2000bf45270 */
[----:B------:R-:W-:Y:S02]  /*5930*/  UMOV UR4, UR5 ;  /* 0x0000000500047c82 */ /* 0x000fe40008000000 */
[----:B---3--:R-:W-:Y:S03]  /*5940*/  USHF.R.U32.HI UR5, URZ, UR12, UR4 ;  /* 0x0000000cff057299 */ /* 0x008fe60008011604 */
[----:B------:R-:W-:Y:S02]  /*5950*/  UMOV UR4, UR7 ;  /* 0x0000000700047c82 */ /* 0x000fe40008000000 */
[----:B------:R-:W-:Y:S02]  /*5960*/  USHF.R.U32.HI UR7, URZ, UR53, UR4 ;  /* 0x00000035ff077299 */ /* 0x000fe40008011604 */
[----:B------:R-:W-:Y:S02]  /*5970*/  USEL UR4, UR58, UR5, !UP0 ;  /* 0x000000053a047287 */ /* 0x000fe4000c000000 */
[----:B------:R-:W-:Y:S01]  /*5980*/  USEL UR7, UR59, UR7, !UP1 ;  /* 0x000000073b077287 */ /* 0x000fe2000c800000 */
[----:B------:R-:W-:Y:S01]  /*5990*/  UMOV UR5, UR9 ;  /* 0x0000000900057c82 */ /* 0x000fe20008000000 */
[----:B------:R-:W-:Y:S02]  /*59a0*/  UIMAD.WIDE.U32 UR8, UR4, UR40, URZ ;  /* 0x00000028040872a5 */ /* 0x000fe4000f8e00ff */
[----:B------:R-:W-:Y:S03]  /*59b0*/  USHF.R.U32.HI UR6, URZ, UR12, UR5 ;  /* 0x0000000cff067299 */ /* 0x000fe60008011605 */
[----:B------:R-:W-:Y:S01]  /*59c0*/  UMOV UR5, UR11 ;  /* 0x0000000b00057c82 */ /* 0x000fe20008000000 */
[----:B------:R-:W-:Y:S02]  /*59d0*/  UIMAD.WIDE.U32 UR10, UR7, UR40, URZ ;  /* 0x00000028070a72a5 */ /* 0x000fe4000f8e00ff */
[----:B------:R-:W-:Y:S02]  /*59e0*/  USHF.R.U32.HI UR12, URZ, UR53, UR5 ;  /* 0x00000035ff0c7299 */ /* 0x000fe40008011605 */
[----:B------:R-:W-:Y:S01]  /*59f0*/  USEL UR6, UR37, UR6, !UP0 ;  /* 0x0000000625067287 */ /* 0x000fe2000c000000 */
[----:B------:R-:W-:Y:S02]  /*5a00*/  UMOV UR5, UR9 ;  /* 0x0000000900057c82 */ /* 0x000fe40008000000 */
[----:B------:R-:W-:Y:S01]  /*5a10*/  UMOV UR10, UR11 ;  /* 0x0000000b000a7c82 */ /* 0x000fe20008000000 */
[----:B------:R-:W-:Y:S02]  /*5a20*/  @UP2 USHF.R.U32.HI UR4, URZ, UR41, UR5 ;  /* 0x00000029ff042299 */ /* 0x000fe40008011605 */
[----:B------:R-:W-:Y:S02]  /*5a30*/  @UP2 USHF.R.U32.HI UR7, URZ, UR41, UR10 ;  /* 0x00000029ff072299 */ /* 0x000fe4000801160a */
[----:B------:R-:W-:Y:S02]  /*5a40*/  UIMAD UR4, UR42, UR4, URZ ;  /* 0x000000042a0472a4 */ /* 0x000fe4000f8e02ff */
        /* <DEDUP_REMOVED lines=8> */
[----:B------:R-:W-:Y:S02]  /*5ad0*/  USEL UR11, UR6, UR4, !UP2 ;  /* 0x00000004060b7287 */ /* 0x000fe4000d000000 */
[----:B------:R-:W-:Y:S02]  /*5ae0*/  UIADD3 UR8, UPT, UPT, -UR5, URZ, URZ ;  /* 0x000000ff05087290 */ /* 0x000fe4000fffe1ff */
[----:B------:R-:W-:Y:S01]  /*5af0*/  UIADD3 UR10, UPT, UPT, -UR11, URZ, URZ ;  /* 0x000000ff0b0a7290 */ /* 0x000fe2000fffe1ff */
[----:B------:R-:W-:Y:S01]  /*5b00*/  @!UP0 UMOV UR4, UR9 ;  /* 0x0000000900048c82 */ /* 0x000fe20008000000 */
[----:B------:R-:W-:Y:S02]  /*5b10*/  UIADD3 UR9, UPT, UPT, -UR6, URZ, URZ ;  /* 0x000000ff06097290 */ /* 0x000fe4000fffe1ff */
[----:B------:R-:W-:Y:S02]  /*5b20*/  @!UP0 USHF.R.U32.HI UR4, URZ, UR41, UR4 ;  /* 0x00000029ff048299 */ /* 0x000fe40008011604 */
[----:B------:R-:W-:Y:S02]  /*5b30*/  UIMAD UR10, UR42, UR10, UR6 ;  /* 0x0000000a2a0a72a4 */ /* 0x000fe4000f8e0206 */
[----:B------:R-:W-:Y:S04]  /*5b40*/  @!UP0 USEL UR4, UR5, UR4, !UP2 ;  /* 0x0000000405048287 */ /* 0x000fe8000d000000 */
[----:B------:R-:W-:Y:S02]  /*5b50*/  @!UP0 UIMAD UR10, UR7, UR10, UR4 ;  /* 0x0000000a070a82a4 */ /* 0x000fe4000f8e0204 */
[----:B------:R-:W-:Y:S02]  /*5b60*/  @!UP0 UIADD3 UR11, UPT, UPT, UR11, -UR4, URZ ;  /* 0x800000040b0b8290 */ /* 0x000fe4000fffe0ff */
[----:B------:R-:W-:Y:S02]  /*5b70*/  UIMAD UR7, UR43, UR8, UR38 ;  /* 0x000000082b0772a4 */ /* 0x000fe4000f8e0226 */
[----:B------:R-:W-:Y:S02]  /*5b80*/  @!UP0 UIMAD UR6, UR11, UR42, UR5 ;  /* 0x0000002a0b0682a4 */ /* 0x000fe4000f8e0205 */
[----:B------:R-:W-:Y:S01]  /*5b90*/  UIMAD UR4, UR54, UR9, UR37 ;  /* 0x00000009360472a4 */ /* 0x000fe2000f8e0225 */
[----:B------:R-:W-:Y:S02]  /*5ba0*/  @!UP0 UMOV UR5, UR10 ;  /* 0x0000000a00058c82 */ /* 0x000fe40008000000 */
[----:B------:R-:W-:Y:S02]  /*5bb0*/  UIMAD UR38, UR5, UR43, UR7 ;  /* 0x0000002b052672a4 */ /* 0x000fe4000f8e0207 */
[----:B------:R-:W-:Y:S11]  /*5bc0*/  UIMAD UR37, UR6, UR54, UR4 ;  /* 0x00000036062572a4 */ /* 0x000ff6000f8e0204 */
[----:B------:R-:W-:Y:S01]  /*5bd0*/  @!UPT UIADD3 URZ, UPT, UPT, URZ, URZ, URZ ;  /* 0x000000fffffff290 */ /* 0x000fe2000fffe0ff */
.L_x_91:
[----:B-1----:R-:W-:Y:S01]  /*5be0*/  UISETP.NE.AND UP0, UPT, UR39, 0x1, UPT ;  /* 0x000000012700788c */ /* 0x002fe2000bf05270 */
[----:B------:R-:W-:Y:S01]  /*5bf0*/  LOP3.LUT P0, RZ, R89, 0x3f0, RZ, 0xc0, !PT ;  /* 0x000003f059ff7812 */ /* 0x000fe2000780c0ff */
[----:B------:R-:W-:Y:S01]  /*5c00*/  USHF.L.U32 UR50, UR16, 0x6, URZ ;  /* 0x0000000610327899 */ /* 0x000fe200080006ff */
[----:B------:R-:W-:Y:S01]  /*5c10*/  BSSY.RECONVERGENT B6, `(.L_x_92) ;  /* 0x0000034000067945 */ /* 0x000fe20003800200 */
[----:B------:R-:W-:Y:S01]  /*5c20*/  USHF.L.U32 UR49, UR20, 0x8, URZ ;  /* 0x0000000814317899 */ /* 0x000fe200080006ff */
[----:B------:R-:W-:Y:S06]  /*5c30*/  IADD3 R91, PT, PT, R91, 0x1, RZ ;  /* 0x000000015b5b7810 */ /* 0x000fec0007ffe0ff */
[----:B------:R-:W1:Y:S01]  /*5c40*/  @!UP0 LDCU.128 UR12, c[0x0][0xb10] ;  /* 0x00016200ff0c87ac */ /* 0x000e620008000c00 */
[----:B------:R-:W3:Y:S01]  /*5c50*/  @!UP0 LDCU UR5, c[0x0][0xb0c] ;  /* 0x00016180ff0587ac */ /* 0x000ee20008000800 */
[----:B------:R-:W4:Y:S01]  /*5c60*/  @!UP0 LDCU UR10, c[0x0][0xb20] ;  /* 0x00016400ff0a87ac */ /* 0x000f220008000800 */
[----:B-1----:R-:W-:Y:S02]  /*5c70*/  UIMAD.WIDE.U32 UR8, UR38, UR12, URZ ;  /* 0x0000000c260872a5 */ /* 0x002fe4000f8e00ff */
[----:B------:R-:W-:Y:S02]  /*5c80*/  UIMAD.WIDE.U32 UR6, UR37, UR15, URZ ;  /* 0x0000000f250672a5 */ /* 0x000fe4000f8e00ff */
[----:B------:R-:W-:Y:S03]  /*5c90*/  @!UP0 UISETP.NE.AND UP1, UPT, UR14, 0x1, UPT ;  /* 0x000000010e00888c */ /* 0x000fe6000bf25270 */
[----:B------:R-:W-:Y:S01]  /*5ca0*/  @!UP0 UMOV UR4, UR9 ;  /* 0x0000000900048c82 */ /* 0x000fe20008000000 */
[----:B---3--:R-:W-:Y:S02]  /*5cb0*/  @!UP0 UISETP.NE.AND UP2, UPT, UR5, 0x1, UPT ;  /* 0x000000010500888c */ /* 0x008fe4000bf45270 */
[----:B------:R-:W-:Y:S01]  /*5cc0*/  @!UP0 USHF.R.U32.HI UR4, URZ, UR13, UR4 ;  /* 0x0000000dff048299 */ /* 0x000fe20008011604 */
[----:B------:R-:W-:Y:S02]  /*5cd0*/  @!UP0 UMOV UR6, UR7 ;  /* 0x0000000700068c82 */ /* 0x000fe40008000000 */
[----:B----4-:R-:W-:Y:S02]  /*5ce0*/  @!UP0 USHF.R.U32.HI UR6, URZ, UR10, UR6 ;  /* 0x0000000aff068299 */ /* 0x010fe40008011606 */
[----:B------:R-:W-:Y:S02]  /*5cf0*/  @!UP0 USEL UR7, UR38, UR4, !UP2 ;  /* 0x0000000426078287 */ /* 0x000fe4000d000000 */
[----:B------:R-:W-:Y:S04]  /*5d00*/  @!UP0 USEL UR6, UR37, UR6, !UP1 ;  /* 0x0000000625068287 */ /* 0x000fe8000c800000 */
[----:B------:R-:W-:Y:S02]  /*5d10*/  @!UP0 UIADD3 UR4, UPT, UPT, -UR7, UR6, URZ ;  /* 0x0000000607048290 */ /* 0x000fe4000fffe1ff */
[----:B------:R-:W-:Y:S02]  /*5d20*/  @!UP0 UIADD3 UR6, UPT, UPT, UR7, -UR6, URZ ;  /* 0x8000000607068290 */ /* 0x000fe4000fffe0ff */
[----:B------:R-:W-:Y:S02]  /*5d30*/  @!UP0 UIMAD UR38, UR4, UR5, UR38 ;  /* 0x00000005042682a4 */ /* 0x000fe4000f8e0226 */
[----:B------:R-:W-:Y:S01]  /*5d40*/  @!UP0 UIMAD UR37, UR6, UR14, UR37 ;  /* 0x0000000e062582a4 */ /* 0x000fe2000f8e0225 */
[----:B------:R-:W-:Y:S11]  /*5d50*/  @!P0 BRA `(.L_x_93) ;  /* 0x00000000007c8947 */ /* 0x000ff60003800000 */
[----:B------:R-:W1:Y:S01]  /*5d60*/  LDCU.64 UR8, c[0x4][0x80] ;  /* 0x01001000ff0877ac */ /* 0x000e620008000a00 */
[----:B------:R-:W-:Y:S01]  /*5d70*/  MOV R2, 0x0 ;  /* 0x0000000000027802 */ /* 0x000fe20000000f00 */
[----:B------:R-:W-:Y:S02]  /*5d80*/  HFMA2 R12, -RZ, RZ, 0, 5.9604644775390625e-08 ;  /* 0x00000001ff0c7431 */ /* 0x000fe400000001ff */
[----:B------:R-:W-:Y:S01]  /*5d90*/  IMAD.MOV.U32 R8, RZ, RZ, 0x70 ;  /* 0x00000070ff087424 */ /* 0x000fe200078e00ff */
[----:B------:R3:W4:Y:S01]  /*5da0*/  LDC.64 R14, c[0x4][R2] ;  /* 0x01000000020e7b82 */ /* 0x0007220000000a00 */
[----:B------:R-:W2:Y:S01]  /*5db0*/  LDCU.64 UR6, c[0x4][0x88] ;  /* 0x01001100ff0677ac */ /* 0x000ea20008000a00 */
[----:B------:R-:W-:Y:S01]  /*5dc0*/  IMAD.MOV.U32 R13, RZ, RZ, RZ ;  /* 0x000000ffff0d7224 */ /* 0x000fe200078e00ff */
[----:B------:R-:W2:Y:S01]  /*5dd0*/  LDCU.64 UR4, c[0x4][0x8] ;  /* 0x01000100ff0477ac */ /* 0x000ea20008000a00 */
[----:B-1----:R-:W-:Y:S01]  /*5de0*/  MOV R5, UR9 ;  /* 0x0000000900057c02 */ /* 0x002fe20008000f00 */
[----:B------:R-:W-:Y:S01]  /*5df0*/  IMAD.U32 R4, RZ, RZ, UR8 ;  /* 0x00000008ff047e24 */ /* 0x000fe2000f8e00ff */
[----:B--2---:R-:W-:Y:S01]  /*5e00*/  MOV R7, UR7 ;  /* 0x0000000700077c02 */ /* 0x004fe20008000f00 */
[----:B------:R-:W-:Y:S01]  /*5e10*/  IMAD.U32 R6, RZ, RZ, UR6 ;  /* 0x00000006ff067e24 */ /* 0x000fe2000f8e00ff */
[----:B------:R-:W-:Y:S01]  /*5e20*/  MOV R11, UR5 ;  /* 0x00000005000b7c02 */ /* 0x000fe20008000f00 */
[----:B------:R-:W-:Y:S02]  /*5e30*/  IMAD.U32 R10, RZ, RZ, UR4 ;  /* 0x00000004ff0a7e24 */ /* 0x000fe4000f8e00ff */
[----:B------:R-:W-:Y:S07]  /*5e40*/  LEPC R20, `(.L_x_94) ;  /* 0x000000001014794e */ /* 0x000fee0000000000 */
[----:B---345:R-:W-:Y:S05]  /*5e50*/  CALL.ABS.NOINC R14 ;  /* 0x000000000e007343 */ /* 0x038fea0003c00000 */
.L_x_94:
[----:B------:R-:W1:Y:S01]  /*5e60*/  LDCU.64 UR8, c[0x4][0x80] ;  /* 0x01001000ff0877ac */ /* 0x000e620008000a00 */
[----:B------:R-:W2:Y:S01]  /*5e70*/  LDC.64 R2, c[0x4][R2] ;  /* 0x0100000002027b82 */ /* 0x000ea20000000a00 */
[----:B------:R-:W-:Y:S02]  /*5e80*/  HFMA2 R12, -RZ, RZ, 0, 5.9604644775390625e-08 ;  /* 0x00000001ff0c7431 */ /* 0x000fe400000001ff */
[----:B------:R-:W-:Y:S02]  /*5e90*/  IMAD.MOV.U32 R8, RZ, RZ, 0x70 ;  /* 0x00000070ff087424 */ /* 0x000fe400078e00ff */
[----:B------:R-:W-:Y:S01]  /*5ea0*/  IMAD.MOV.U32 R13, RZ, RZ, RZ ;  /* 0x000000ffff0d7224 */ /* 0x000fe200078e00ff */
[----:B------:R-:W3:Y:S01]  /*5eb0*/  LDCU.64 UR6, c[0x4][0x88] ;  /* 0x01001100ff0677ac */ /* 0x000ee20008000a00 */
[----:B------:R-:W4:Y:S01]  /*5ec0*/  LDCU.64 UR4, c[0x4][0x8] ;  /* 0x01000100ff0477ac */ /* 0x000f220008000a00 */
[----:B-1----:R-:W-:Y:S02]  /*5ed0*/  MOV R4, UR8 ;  /* 0x0000000800047c02 */ /* 0x002fe40008000f00 */
[----:B------:R-:W-:Y:S02]  /*5ee0*/  MOV R5, UR9 ;  /* 0x0000000900057c02 */ /* 0x000fe40008000f00 */
[----:B---3--:R-:W-:Y:S01]  /*5ef0*/  MOV R7, UR7 ;  /* 0x0000000700077c02 */ /* 0x008fe20008000f00 */
[----:B------:R-:W-:Y:S01]  /*5f00*/  IMAD.U32 R6, RZ, RZ, UR6 ;  /* 0x00000006ff067e24 */ /* 0x000fe2000f8e00ff */
[----:B----4-:R-:W-:Y:S01]  /*5f10*/  MOV R11, UR5 ;  /* 0x00000005000b7c02 */ /* 0x010fe20008000f00 */
[----:B------:R-:W-:Y:S02]  /*5f20*/  IMAD.U32 R10, RZ, RZ, UR4 ;  /* 0x00000004ff0a7e24 */ /* 0x000fe4000f8e00ff */
[----:B------:R-:W-:Y:S07]  /*5f30*/  LEPC R20, `(.L_x_93) ;  /* 0x000000001014794e */ /* 0x000fee0000000000 */
[----:B--2---:R-:W-:Y:S05]  /*5f40*/  CALL.ABS.NOINC R2 ;  /* 0x0000000002007343 */ /* 0x004fea0003c00000 */
.L_x_93:
[----:B------:R-:W-:Y:S05]  /*5f50*/  BSYNC.RECONVERGENT B6 ;  /* 0x0000000000067941 */ /* 0x000fea0003800200 */
.L_x_92:
[----:B------:R-:W-:Y:S02]  /*5f60*/  ISETP.NE.U32.AND P0, PT, RZ, UR56, PT ;  /* 0x00000038ff007c0c */ /* 0x000fe4000bf05070 */
[C---:B------:R-:W-:Y:S02]  /*5f70*/  ISETP.NE.U32.AND P1, PT, R82.reuse, RZ, PT ;  /* 0x000000ff5200720c */ /* 0x040fe40003f25070 */
[----:B------:R-:W-:Y:S02]  /*5f80*/  ISETP.NE.U32.AND P4, PT, R82, RZ, PT ;  /* 0x000000ff5200720c */ /* 0x000fe40003f85070 */
[----:B------:R-:W-:Y:S02]  /*5f90*/  ISETP.NE.AND.EX P0, PT, RZ, UR57, PT, P0 ;  /* 0x00000039ff007c0c */ /* 0x000fe4000bf05300 */
[C---:B------:R-:W-:Y:S02]  /*5fa0*/  ISETP.NE.AND.EX P1, PT, R83.reuse, RZ, PT, P1 ;  /* 0x000000ff5300720c */ /* 0x040fe40003f25310 */
[----:B------:R-:W-:Y:S02]  /*5fb0*/  ISETP.NE.AND.EX P4, PT, R83, RZ, P0, P4 ;  /* 0x000000ff5300720c */ /* 0x000fe40000785340 */
[----:B------:R-:W-:Y:S02]  /*5fc0*/  ISETP.NE.U32.AND P5, PT, R78, RZ, PT ;  /* 0x000000ff4e00720c */ /* 0x000fe40003fa5070 */
[----:B------:R-:W-:Y:S02]  /*5fd0*/  ISETP.NE.U32.AND P3, PT, RZ, UR56, PT ;  /* 0x00000038ff007c0c */ /* 0x000fe4000bf65070 */
[----:B------:R-:W-:Y:S02]  /*5fe0*/  PLOP3.LUT P2, PT, PT, PT, PT, 0x8, 0x80 ;  /* 0x000000000080781c */ /* 0x000fe40003f4e170 */
[----:B------:R-:W-:Y:S02]  /*5ff0*/  ISETP.NE.AND.EX P5, PT, R79, RZ, PT, P5 ;  /* 0x000000ff4f00720c */ /* 0x000fe40003fa5350 */
[----:B------:R-:W-:Y:S03]  /*6000*/  ISETP.NE.AND.EX P3, PT, RZ, UR57, PT, P3 ;  /* 0x00000039ff007c0c */ /* 0x000fe6000bf65330 */
[----:B------:R-:W-:Y:S01]  /*6010*/  @!P4 PLOP3.LUT P2, PT, P1, PT, PT, 0x80, 0x8 ;  /* 0x000000000008c81c */ /* 0x000fe20000f4f070 */
[----:B------:R-:W-:Y:S01]  /*6020*/  @!UPT UIADD3 URZ, UPT, UPT, URZ, URZ, URZ ;  /* 0x000000fffffff290 */ /* 0x000fe2000fffe0ff */
[----:B------:R-:W-:Y:S11]  /*6030*/  @!P1 BRA `(.L_x_95) ;  /* 0x0000000000309947 */ /* 0x000ff60003800000 */
[----:B------:R-:W-:Y:S01]  /*6040*/  ISETP.NE.U32.AND P0, PT, R80, RZ, PT ;  /* 0x000000ff5000720c */ /* 0x000fe20003f05070 */
[----:B------:R-:W1:Y:S01]  /*6050*/  LDCU.64 UR4, c[0x0][0x358] ;  /* 0x00006b00ff0477ac */ /* 0x000e620008000a00 */
[----:B------:R-:W-:Y:S02]  /*6060*/  IMAD.MOV.U32 R85, RZ, RZ, 0x1 ;  /* 0x00000001ff557424 */ /* 0x000fe400078e00ff */
[----:B------:R-:W-:Y:S11]  /*6070*/  ISETP.NE.AND.EX P0, PT, R81, RZ, PT, P0 ;  /* 0x000000ff5100720c */ /* 0x000ff60003f05300 */
[----:B------:R-:W-:Y:S02]  /*6080*/  @!UPT UIADD3 URZ, UPT, UPT, URZ, URZ, URZ ;  /* 0x000000fffffff290 */ /* 0x000fe4000fffe0ff */
[----:B------:R-:W3:Y:S01]  /*6090*/  @P0 LDC.64 R2, c[0x0][0x888] ;  /* 0x00022200ff020b82 */ /* 0x000ee20000000a00 */
[----:B--2---:R-:W-:Y:S04]  /*60a0*/  @P0 IMAD R0, R82, UR36, RZ ;  /* 0x0000002452000c24 */ /* 0x004fe8000f8e02ff */
[----:B---3--:R-:W-:Y:S04]  /*60b0*/  @P0 IMAD.WIDE R2, R0, 0x4, R2 ;  /* 0x0000000400020825 */ /* 0x008fe800078e0202 */
[----:B------:R-:W-:Y:S01]  /*60c0*/  HFMA2 R0, -RZ, RZ, 0, 5.9604644775390625e-08 ;  /* 0x00000001ff007431 */ /* 0x000fe200000001ff */
[----:B-1---5:R1:W5:Y:S04]  /*60d0*/  @P0 LDG.E R41, desc[UR4][R2.64] ;  /* 0x0000000402290981 */ /* 0x022368000c1e1900 */
[----:B------:R-:W-:Y:S01]  /*60e0*/  @!P0 PRMT R85, R0, 0x7610, R85 ;  /* 0x0000761000558816 */ /* 0x000fe20000000055 */
[----:B-1----:R-:W3:Y:S06]  /*60f0*/  @!P0 LDC R41, c[0x0][0x880] ;  /* 0x00022000ff298b82 */ /* 0x002eec0000000800 */
.L_x_95:
[----:B------:R-:W-:Y:S05]  /*6100*/  @!P5 BRA `(.L_x_96) ;  /* 0x000000000024d947 */ /* 0x000fea0003800000 */
[----:B------:R-:W-:Y:S01]  /*6110*/  ISETP.NE.U32.AND P0, PT, R76, RZ, PT ;  /* 0x000000ff4c00720c */ /* 0x000fe20003f05070 */
[----:B------:R-:W1:Y:S03]  /*6120*/  LDCU.64 UR4, c[0x0][0x358] ;  /* 0x00006b00ff0477ac */ /* 0x000e660008000a00 */
[----:B------:R-:W-:Y:S11]  /*6130*/  ISETP.NE.AND.EX P0, PT, R77, RZ, PT, P0 ;  /* 0x000000ff4d00720c */ /* 0x000ff60003f05300 */
[----:B------:R-:W-:Y:S02]  /*6140*/  @!UPT UIADD3 URZ, UPT, UPT, URZ, URZ, URZ ;  /* 0x000000fffffff290 */ /* 0x000fe4000fffe0ff */
[----:B------:R-:W4:Y:S01]  /*6150*/  @P0 LDC.64 R2, c[0x0][0x8a8] ;  /* 0x00022a00ff020b82 */ /* 0x000f220000000a00 */
[----:B--2---:R-:W-:Y:S04]  /*6160*/  @P0 IMAD R0, R78, UR36, RZ ;  /* 0x000000244e000c24 */ /* 0x004fe8000f8e02ff */
[----:B----4-:R-:W-:Y:S05]  /*6170*/  @P0 IMAD.WIDE R2, R0, 0x4, R2 ;  /* 0x0000000400020825 */ /* 0x010fea00078e0202 */
[----:B-1---5:R1:W5:Y:S02]  /*6180*/  @P0 LDG.E R38, desc[UR4][R2.64] ;  /* 0x0000000402260981 */ /* 0x022364000c1e1900 */
[----:B-1----:R-:W4:Y:S02]  /*6190*/  @!P0 LDC R38, c[0x0][0x8a0] ;  /* 0x00022800ff268b82 */ /* 0x002f240000000800 */
.L_x_96:
[----:B---3-5:R-:W-:Y:S01]  /*61a0*/  FSETP.NEU.AND P0, PT, R41, RZ, PT ;  /* 0x000000ff2900720b */ /* 0x028fe20003f0d000 */
[----:B------:R-:W-:Y:S01]  /*61b0*/  IMAD.SHL.U32 R47, R84, 0x2, RZ ;  /* 0x00000002542f7824 */ /* 0x000fe200078e00ff */
[----:B------:R-:W-:Y:S01]  /*61c0*/  SEL R4, RZ, 0xffffffff, P3 ;  /* 0xffffffffff047807 */ /* 0x000fe20001800000 */
[----:B------:R-:W-:Y:S01]  /*61d0*/  BSSY B1, `(.L_x_97) ;  /* 0x0000043000017945 */ /* 0x000fe20003800000 */
[----:B------:R-:W-:Y:S01]  /*61e0*/  @!P4 LOP3.LUT P3, RZ, R85, 0xff, RZ, 0xc0, !PT ;  /* 0x000000ff55ffc812 */ /* 0x000fe2000786c0ff */
[----:B------:R-:W-:Y:S01]  /*61f0*/  VIADD R100, R47, UR44 ;  /* 0x0000002c2f647c36 */ /* 0x000fe20008000000 */
[----:B------:R-:W-:Y:S01]  /*6200*/  @!P4 SEL R3, RZ, 0xffffffff, P0 ;  /* 0xffffffffff03c807 */ /* 0x000fe20000000000 */
[----:B------:R-:W-:Y:S01]  /*6210*/  IMAD.MOV.U32 R60, RZ, RZ, 0x1 ;  /* 0x00000001ff3c7424 */ /* 0x000fe200078e00ff */
[----:B------:R-:W-:Y:S01]  /*6220*/  LOP3.LUT R94, R94, 0x1, RZ, 0x3c, !PT ;  /* 0x000000015e5e7812 */ /* 0x000fe200078e3cff */
[----:B------:R-:W-:Y:S01]  /*6230*/  IMAD.MOV.U32 R46, RZ, RZ, RZ ;  /* 0x000000ffff2e7224 */ /* 0x000fe200078e00ff */
[----:B------:R-:W-:Y:S02]  /*6240*/  @P2 SEL R3, R4, R3, !P3 ;  /* 0x0000000304032207 */ /* 0x000fe40005800000 */
[----:B------:R-:W-:Y:S02]  /*6250*/  CS2R R74, SRZ ;  /* 0x00000000004a7805 */ /* 0x000fe4000001ff00 */
[C---:B------:R-:W-:Y:S02]  /*6260*/  LEA R101, R36.reuse, UR44, 0x3 ;  /* 0x0000002c24657c11 */ /* 0x040fe4000f8e18ff */
[----:B------:R-:W-:Y:S02]  /*6270*/  CS2R R72, SRZ ;  /* 0x0000000000487805 */ /* 0x000fe4000001ff00 */
[----:B------:R-:W-:Y:S02]  /*6280*/  @!P4 LOP3.LUT R3, R3, 0x1, RZ, 0xc0, !PT ;  /* 0x000000010303c812 */ /* 0x000fe400078ec0ff */
[----:B------:R-:W-:Y:S02]  /*6290*/  CS2R R66, SRZ ;  /* 0x0000000000427805 */ /* 0x000fe4000001ff00 */
[----:B------:R-:W-:Y:S02]  /*62a0*/  SHF.L.U32 R2, R93, 0x1f, RZ ;  /* 0x0000001f5d027819 */ /* 0x000fe400000006ff */
[----:B------:R-:W-:Y:S02]  /*62b0*/  CS2R R64, SRZ ;  /* 0x0000000000407805 */ /* 0x000fe4000001ff00 */
[----:B------:R-:W-:Y:S02]  /*62c0*/  ISETP.NE.U32.OR P6, PT, R3, 0x1, P4 ;  /* 0x000000010300780c */ /* 0x000fe400027c5470 */
[----:B------:R-:W-:Y:S02]  /*62d0*/  CS2R R58, SRZ ;  /* 0x00000000003a7805 */ /* 0x000fe4000001ff00 */
[----:B------:R-:W-:Y:S02]  /*62e0*/  LEA.HI R39, R36, R36, RZ, 0x1 ;  /* 0x0000002424277211 */ /* 0x000fe400078f08ff */
[----:B------:R-:W-:Y:S02]  /*62f0*/  CS2R R56, SRZ ;  /* 0x0000000000387805 */ /* 0x000fe4000001ff00 */
[----:B------:R-:W-:Y:S02]  /*6300*/  LOP3.LUT P4, R90, R85, 0xff, RZ, 0xc0, !PT ;  /* 0x000000ff555a7812 */ /* 0x000fe4000788c0ff */
[----:B------:R-:W-:Y:S02]  /*6310*/  CS2R R50, SRZ ;  /* 0x0000000000327805 */ /* 0x000fe4000001ff00 */
[----:B------:R-:W-:Y:S01]  /*6320*/  SEL R3, RZ, 0xffffffff, P0 ;  /* 0xffffffffff037807 */ /* 0x000fe20000000000 */
[C---:B--2---:R-:W-:Y:S01]  /*6330*/  IMAD.SHL.U32 R0, R39.reuse, 0x80, RZ ;  /* 0x0000008027007824 */ /* 0x044fe200078e00ff */
[----:B------:R-:W-:Y:S02]  /*6340*/  LOP3.LUT R39, R39, 0xffe, RZ, 0xc0, !PT ;  /* 0x00000ffe27277812 */ /* 0x000fe400078ec0ff */
[----:B------:R-:W-:Y:S02]  /*6350*/  CS2R R48, SRZ ;  /* 0x0000000000307805 */ /* 0x000fe4000001ff00 */
[----:B------:R-:W-:Y:S01]  /*6360*/  @P1 SEL R3, R4, R3, !P4 ;  /* 0x0000000304031207 */ /* 0x000fe20006000000 */
[----:B------:R-:W-:Y:S01]  /*6370*/  VIADD R63, R100, 0x400 ;  /* 0x00000400643f7836 */ /* 0x000fe20000000000 */
[----:B------:R-:W-:Y:S01]  /*6380*/  LOP3.LUT R0, R0, 0xffffff00, RZ, 0xc0, !PT ;  /* 0xffffff0000007812 */ /* 0x000fe200078ec0ff */
[----:B------:R-:W-:Y:S01]  /*6390*/  IMAD.IADD R39, R36, 0x1, -R39 ;  /* 0x0000000124277824 */ /* 0x000fe200078e0a27 */
[----:B------:R-:W-:Y:S01]  /*63a0*/  @P6 SHF.L.U32 R5, R94, 0x1f, RZ ;  /* 0x0000001f5e056819 */ /* 0x000fe200000006ff */
[----:B------:R-:W-:Y:S01]  /*63b0*/  IMAD.IADD R99, R95, 0x1, R100 ;  /* 0x000000015f637824 */ /* 0x000fe200078e0264 */
[----:B------:R-:W-:Y:S01]  /*63c0*/  LOP3.LUT R3, R3, 0x1, RZ, 0xc0, !PT ;  /* 0x0000000103037812 */ /* 0x000fe200078ec0ff */
[----:B------:R-:W-:Y:S01]  /*63d0*/  IMAD.IADD R0, R37, 0x1, R0 ;  /* 0x0000000125007824 */ /* 0x000fe200078e0200 */
[----:B------:R-:W1:Y:S01]  /*63e0*/  @P6 SYNCS.PHASECHK.TRANS64.TRYWAIT P3, [UR44+0x40], R5 ;  /* 0x00004005ff0065a7 */ /* 0x000e62000806112c */
[----:B------:R-:W-:Y:S02]  /*63f0*/  P2R R98, PR, RZ, 0x40 ;  /* 0x00000040ff627803 */ /* 0x000fe40000000000 */
[----:B------:R-:W-:Y:S01]  /*6400*/  ISETP.NE.U32.AND P5, PT, R3, 0x1, PT ;  /* 0x000000010300780c */ /* 0x000fe20003fa5070 */
[----:B------:R-:W-:Y:S03]  /*6410*/  IMAD R39, R39, 0x100000, R0 ;  /* 0x0010000027277824 */ /* 0x000fe600078e0200 */
[----:B------:R-:W-:Y:S01]  /*6420*/  P2R R61, PR, RZ, 0x20 ;  /* 0x00000020ff3d7803 */ /* 0x000fe20000000000 */
[----:B------:R2:W3:Y:S01]  /*6430*/  SYNCS.PHASECHK.TRANS64.TRYWAIT P2, [R101+URZ+0xb0], R2 ;  /* 0x0000b002650075a7 */ /* 0x0004e200080411ff */
[----:B-1----:R-:W-:Y:S01]  /*6440*/  @P6 SEL R60, RZ, 0x1, !P3 ;  /* 0x00000001ff3c6807 */ /* 0x002fe20005800000 */
[----:B--2---:R-:W-:Y:S06]  /*6450*/  @!P6 BRA `(.L_x_98) ;  /* 0x000000000068e947 */ /* 0x004fec0003800000 */
[----:B------:R-:W-:Y:S01]  /*6460*/  @P5 IMAD R0, R96, 0x2, R63 ;  /* 0x0000000260005824 */ /* 0x000fe200078e023f */
[----:B------:R-:W-:Y:S01]  /*6470*/  ISETP.NE.AND P0, PT, R60, RZ, PT ;  /* 0x000000ff3c00720c */ /* 0x000fe20003f05270 */
[----:B------:R-:W-:Y:S01]  /*6480*/  @P5 IMAD R4, R96, 0x2, R100 ;  /* 0x0000000260045824 */ /* 0x000fe200078e0264 */
[----:B------:R-:W-:Y:S01]  /*6490*/  BSSY B0, `(.L_x_99) ;  /* 0x000000e000007945 */ /* 0x000fe20003800000 */
[----:B------:R-:W-:Y:S01]  /*64a0*/  IMAD.MOV.U32 R74, RZ, RZ, RZ ;  /* 0x000000ffff4a7224 */ /* 0x000fe200078e00ff */
[----:B------:R-:W-:Y:S01]  /*64b0*/  CS2R R66, SRZ ;  /* 0x0000000000427805 */ /* 0x000fe2000001ff00 */
[----:B------:R-:W-:Y:S01]  /*64c0*/  @P5 IMAD.IADD R5, R95, 0x1, R0 ;  /* 0x000000015f055824 */ /* 0x000fe200078e0200 */
[----:B------:R-:W-:Y:S02]  /*64d0*/  CS2R R64, SRZ ;  /* 0x0000000000407805 */ /* 0x000fe4000001ff00 */
[----:B------:R-:W-:Y:S02]  /*64e0*/  CS2R R72, SRZ ;  /* 0x0000000000487805 */ /* 0x000fe4000001ff00 */
[----:B------:R-:W-:Y:S02]  /*64f0*/  CS2R R50, SRZ ;  /* 0x0000000000327805 */ /* 0x000fe4000001ff00 */
[----:B------:R-:W-:Y:S02]  /*6500*/  CS2R R48, SRZ ;  /* 0x0000000000307805 */ /* 0x000fe4000001ff00 */
[----:B------:R-:W-:Y:S02]  /*6510*/  CS2R R58, SRZ ;  /* 0x00000000003a7805 */ /* 0x000fe4000001ff00 */
[----:B------:R-:W-:Y:S01]  /*6520*/  CS2R R56, SRZ ;  /* 0x0000000000387805 */ /* 0x000fe2000001ff00 */
[----:B------:R-:W-:Y:S06]  /*6530*/  @P0 BRA `(.L_x_100) ;  /* 0x00000000000c0947 */ /* 0x000fec0003800000 */
[----:B------:R-:W-:Y:S04]  /*6540*/  SHF.L.U32 R3, R94, 0x1f, RZ ;  /* 0x0000001f5e037819 */ /* 0x000fe800000006ff */
[----:B------:R-:W1:Y:S02]  /*6550*/  SYNCS.PHASECHK.TRANS64.TRYWAIT P0, [UR44+0x40], R3 ;  /* 0x00004003ff0075a7 */ /* 0x000e64000800112c */
[----:B-1----:R-:W-:Y:S05]  /*6560*/  @!P0 BRA `(.L_x_101) ;  /* 0x0000003c00908947 */ /* 0x002fea0003800000 */
.L_x_100:
[----:B------:R-:W-:Y:S05]  /*6570*/  BSYNC B0 ;  /* 0x0000000000007941 */ /* 0x000fea0003800000 */
.L_x_99:
[----:B------:R-:W-:Y:S01]  /*6580*/  ISETP.NE.AND P0, PT, R61, RZ, PT ;  /* 0x000000ff3d00720c */ /* 0x000fe20003f05270 */
[----:B------:R-:W-:Y:S11]  /*6590*/  HFMA2 R46, -RZ, RZ, 0, 5.9604644775390625e-08 ;  /* 0x00000001ff2e7431 */ /* 0x000ff600000001ff */
[----:B------:R-:W-:Y:S01]  /*65a0*/  @!UPT UIADD3 URZ, UPT, UPT, URZ, URZ, URZ ;  /* 0x000000fffffff290 */ /* 0x000fe2000fffe0ff */
[----:B------:R-:W-:Y:S05]  /*65b0*/  @P0 WARPSYNC.ALL ;  /* 0x0000000000000948 */ /* 0x000fea0003800000 */
[----:B------:R2:W1:Y:S04]  /*65c0*/  @P0 LDSM.16.M88.4 R64, [R4+0x400] ;  /* 0x000400000440083b */ /* 0x0004680000000200 */
[----:B------:R2:W1:Y:S04]  /*65d0*/  @P0 LDSM.16.M88.4 R72, [R5] ;  /* 0x000000000548083b */ /* 0x0004680000000200 */
[----:B------:R2:W1:Y:S04]  /*65e0*/  @P0 LDSM.16.M88.4 R48, [R47+UR44+0x400] ;  /* 0x0004002c2f30083b */ /* 0x0004680008000200 */
[----:B------:R2:W1:Y:S02]  /*65f0*/  @P0 LDSM.16.M88.4 R56, [R99+0x400] ;  /* 0x000400006338083b */ /* 0x0004640000000200 */
.L_x_98:
[----:B------:R-:W-:Y:S05]  /*6600*/  BSYNC B1 ;  /* 0x0000000000017941 */ /* 0x000fea0003800000 */
.L_x_97:
[----:B-1----:R-:W-:Y:S04]  /*6610*/  SHF.R.U32.HI R3, RZ, 0x15, R39 ;  /* 0x00000015ff037819 */ /* 0x002fe80000011627 */
[----:B------:R-:W-:Y:S01]  /*6620*/  LOP3.LUT P0, RZ, R3, 0x3, R86, 0x48, !PT ;  /* 0x0000000303ff7812 */ /* 0x000fe20007804856 */
[----:B------:R-:W-:Y:S01]  /*6630*/  @!UPT UIADD3 URZ, UPT, UPT, URZ, URZ, URZ ;  /* 0x000000fffffff290 */ /* 0x000fe2000fffe0ff */
[----:B---3--:R-:W-:Y:S11]  /*6640*/  @P2 BRA `(.L_x_102) ;  /* 0x0000000000082947 */ /* 0x008ff60003800000 */
[----:B------:R-:W1:Y:S02]  /*6650*/  SYNCS.PHASECHK.TRANS64.TRYWAIT P1, [R101+URZ+0xb0], R2 ;  /* 0x0000b002650075a7 */ /* 0x000e6400080211ff */
[----:B-1----:R-:W-:Y:S05]  /*6660*/  @!P1 BRA `(.L_x_103) ;  /* 0x0000003c00689947 */ /* 0x002fea0003800000 */
.L_x_102:
[----:B------:R-:W-:Y:S05]  /*6670*/  @!P0 BRA `(.L_x_104) ;  /* 0x0000000000408947 */ /* 0x000fea0003800000 */
[----:B------:R-:W2:Y:S01]  /*6680*/  LDCU.64 UR8, c[0x4][0x70] ;  /* 0x01000e00ff0877ac */ /* 0x000ea20008000a00 */
[----:B------:R-:W-:Y:S01]  /*6690*/  MOV R3, 0x0 ;  /* 0x0000000000037802 */ /* 0x000fe20000000f00 */
[----:B------:R-:W-:Y:S02]  /*66a0*/  HFMA2 R12, -RZ, RZ, 0, 5.9604644775390625e-08 ;  /* 0x00000001ff0c7431 */ /* 0x000fe400000001ff */
[----:B------:R-:W-:Y:S02]  /*66b0*/  IMAD.MOV.U32 R8, RZ, RZ, 0x192 ;  /* 0x00000192ff087424 */ /* 0x000fe400078e00ff */
[----:B------:R-:W-:Y:S01]  /*66c0*/  IMAD.MOV.U32 R13, RZ, RZ, RZ ;  /* 0x000000ffff0d7224 */ /* 0x000fe200078e00ff */
[----:B------:R-:W3:Y:S01]  /*66d0*/  LDCU.64 UR6, c[0x4][0x78] ;  /* 0x01000f00ff0677ac */ /* 0x000ee20008000a00 */
[----:B-1----:R-:W1:Y:S01]  /*66e0*/  LDC.64 R2, c[0x4][R3] ;  /* 0x0100000003027b82 */ /* 0x002e620000000a00 */
[----:B------:R-:W5:Y:S01]  /*66f0*/  LDCU.64 UR4, c[0x4][0x10] ;  /* 0x01000200ff0477ac */ /* 0x000f620008000a00 */
[----:B--2---:R-:W-:Y:S01]  /*6700*/  MOV R5, UR9 ;  /* 0x0000000900057c02 */ /* 0x004fe20008000f00 */
[----:B------:R-:W-:Y:S01]  /*6710*/  IMAD.U32 R4, RZ, RZ, UR8 ;  /* 0x00000008ff047e24 */ /* 0x000fe2000f8e00ff */
[----:B---3--:R-:W-:Y:S01]  /*6720*/  MOV R7, UR7 ;  /* 0x0000000700077c02 */ /* 0x008fe20008000f00 */
[----:B------:R-:W-:Y:S01]  /*6730*/  IMAD.U32 R6, RZ, RZ, UR6 ;  /* 0x00000006ff067e24 */ /* 0x000fe2000f8e00ff */
[----:B-----5:R-:W-:Y:S01]  /*6740*/  MOV R11, UR5 ;  /* 0x00000005000b7c02 */ /* 0x020fe20008000f00 */
[----:B------:R-:W-:Y:S02]  /*6750*/  IMAD.U32 R10, RZ, RZ, UR4 ;  /* 0x00000004ff0a7e24 */ /* 0x000fe4000f8e00ff */
[----:B------:R-:W-:Y:S07]  /*6760*/  LEPC R20, `(.L_x_104) ;  /* 0x000000001014794e */ /* 0x000fee0000000000 */
[----:B-1--4-:R-:W-:Y:S05]  /*6770*/  CALL.ABS.NOINC R2 ;  /* 0x0000000002007343 */ /* 0x012fea0003c00000 */
.L_x_104:
[C---:B------:R-:W-:Y:S01]  /*6780*/  SHF.L.U32 R40, R48.reuse, 0x10, RZ ;  /* 0x0000001030287819 */ /* 0x040fe200000006ff */
[----:B------:R-:W-:Y:S05]  /*6790*/  WARPSYNC.ALL ;  /* 0x0000000000007948 */ /* 0x000fea0003800000 */
[----:B------:R-:W-:Y:S01]  /*67a0*/  R2UR UR4, R39 ;  /* 0x00000000270472ca */ /* 0x000fe200000e0000 */
[----:B------:R-:W-:Y:S01]  /*67b0*/  BSSY.RECONVERGENT B0, `(.L_x_105) ;  /* 0x000008b000007945 */ /* 0x000fe20003800200 */
[----:B------:R-:W-:Y:S02]  /*67c0*/  LOP3.LUT R43, R48, 0xffff0000, RZ, 0xc0, !PT ;  /* 0xffff0000302b7812 */ /* 0x000fe400078ec0ff */
[----:B------:R-:W-:Y:S02]  /*67d0*/  SHF.L.U32 R42, R49, 0x10, RZ ;  /* 0x00000010312a7819 */ /* 0x000fe400000006ff */
[----:B------:R-:W-:Y:S02]  /*67e0*/  SHF.L.U32 R45, R51, 0x10, RZ ;  /* 0x00000010332d7819 */ /* 0x000fe400000006ff */
[----:B------:R-:W-:Y:S02]  /*67f0*/  SHF.L.U32 R62, R96, 0x1, RZ ;  /* 0x00000001603e7819 */ /* 0x000fe400000006ff */
[----:B------:R-:W-:Y:S02]  /*6800*/  ISETP.NE.AND P0, PT, R97, RZ, PT ;  /* 0x000000ff6100720c */ /* 0x000fe40003f05270 */
[----:B------:R-:W-:Y:S01]  /*6810*/  IADD3 R102, PT, PT, R63, R62, RZ ;  /* 0x0000003e3f667210 */ /* 0x000fe20007ffe0ff */
[----:B--2---:R-:W4:Y:S03]  /*6820*/  LDTM.16dp256bit.x8 R4, tmem[UR4] ;  /* 0x00000004000479ee */ /* 0x004f2600081a0000 */
[----:B------:R-:W-:Y:S01]  /*6830*/  IADD3 R103, PT, PT, R95, R102, RZ ;  /* 0x000000665f677210 */ /* 0x000fe20007ffe0ff */
[C---:B----4-:R-:W-:Y:S01]  /*6840*/  FMUL R0, R38.reuse, R4 ;  /* 0x0000000426007220 */ /* 0x050fe20000400000 */
[C---:B-1----:R-:W-:Y:S01]  /*6850*/  FMUL R2, R38.reuse, R5 ;  /* 0x0000000526027220 */ /* 0x042fe20000400000 */
[C---:B------:R-:W-:Y:S01]  /*6860*/  FMUL R3, R38.reuse, R6 ;  /* 0x0000000626037220 */ /* 0x040fe20000400000 */
[----:B------:R-:W-:Y:S01]  /*6870*/  FMUL R7, R38, R7 ;  /* 0x0000000726077220 */ /* 0x000fe20000400000 */
[----:B------:R-:W-:Y:S01]  /*6880*/  FFMA R0, R41, R40, R0 ;  /* 0x0000002829007223 */ /* 0x000fe20000000000 */
[----:B------:R-:W-:Y:S01]  /*6890*/  LOP3.LUT R40, R49, 0xffff0000, RZ, 0xc0, !PT ;  /* 0xffff000031287812 */ /* 0x000fe200078ec0ff */
[C---:B------:R-:W-:Y:S01]  /*68a0*/  FFMA R2, R41.reuse, R43, R2 ;  /* 0x0000002b29027223 */ /* 0x040fe20000000002 */
[C---:B------:R-:W-:Y:S01]  /*68b0*/  SHF.L.U32 R43, R50.reuse, 0x10, RZ ;  /* 0x00000010322b7819 */ /* 0x040fe200000006ff */
[C---:B------:R-:W-:Y:S01]  /*68c0*/  FFMA R3, R41.reuse, R42, R3 ;  /* 0x0000002a29037223 */ /* 0x040fe20000000003 */
[----:B------:R-:W-:Y:S01]  /*68d0*/  LOP3.LUT R42, R50, 0xffff0000, RZ, 0xc0, !PT ;  /* 0xffff0000322a7812 */ /* 0x000fe200078ec0ff */
[----:B------:R-:W-:Y:S01]  /*68e0*/  FMUL R4, R38, R8 ;  /* 0x0000000826047220 */ /* 0x000fe20000400000 */
[----:B------:R-:W-:Y:S01]  /*68f0*/  F2FP.BF16.F32.PACK_AB R52, R2, R0 ;  /* 0x000000000234723e */ /* 0x000fe200000010ff */
[----:B------:R-:W-:Y:S01]  /*6900*/  FFMA R7, R41, R40, R7 ;  /* 0x0000002829077223 */ /* 0x000fe20000000007 */
[----:B------:R-:W-:Y:S01]  /*6910*/  LOP3.LUT R40, R51, 0xffff0000, RZ, 0xc0, !PT ;  /* 0xffff000033287812 */ /* 0x000fe200078ec0ff */
[C---:B------:R-:W-:Y:S01]  /*6920*/  FMUL R5, R38.reuse, R9 ;  /* 0x0000000926057220 */ /* 0x040fe20000400000 */
[C---:B------:R-:W-:Y:S01]  /*6930*/  FMUL R6, R38.reuse, R10 ;  /* 0x0000000a26067220 */ /* 0x040fe20000400000 */
[----:B------:R-:W-:Y:S01]  /*6940*/  FMUL R11, R38, R11 ;  /* 0x0000000b260b7220 */ /* 0x000fe20000400000 */
[----:B------:R-:W-:Y:S01]  /*6950*/  F2FP.BF16.F32.PACK_AB R53, R7, R3 ;  /* 0x000000030735723e */ /* 0x000fe200000010ff */
[C---:B------:R-:W-:Y:S01]  /*6960*/  FFMA R4, R41.reuse, R43, R4 ;  /* 0x0000002b29047223 */ /* 0x040fe20000000004 */
[C---:B------:R-:W-:Y:S01]  /*6970*/  SHF.L.U32 R43, R56.reuse, 0x10, RZ ;  /* 0x00000010382b7819 */ /* 0x040fe200000006ff */
[----:B------:R-:W-:Y:S01]  /*6980*/  FFMA R5, R41, R42, R5 ;  /* 0x0000002a29057223 */ /* 0x000fe20000000005 */
[----:B------:R-:W-:Y:S01]  /*6990*/  LOP3.LUT R42, R57, 0xffff0000, RZ, 0xc0, !PT ;  /* 0xffff0000392a7812 */ /* 0x000fe200078ec0ff */
[----:B------:R-:W-:Y:S01]  /*69a0*/  FFMA R6, R41, R45, R6 ;  /* 0x0000002d29067223 */ /* 0x000fe20000000006 */
[----:B------:R-:W-:Y:S01]  /*69b0*/  SHF.L.U32 R45, R57, 0x10, RZ ;  /* 0x00000010392d7819 */ /* 0x000fe200000006ff */
[----:B------:R-:W-:Y:S01]  /*69c0*/  FFMA R11, R41, R40, R11 ;  /* 0x00000028290b7223 */ /* 0x000fe2000000000b */
[----:B------:R-:W-:Y:S01]  /*69d0*/  LOP3.LUT R40, R56, 0xffff0000, RZ, 0xc0, !PT ;  /* 0xffff000038287812 */ /* 0x000fe200078ec0ff */
[C---:B------:R-:W-:Y:S01]  /*69e0*/  FMUL R8, R38.reuse, R12 ;  /* 0x0000000c26087220 */ /* 0x040fe20000400000 */
[----:B------:R-:W-:Y:S01]  /*69f0*/  F2FP.BF16.F32.PACK_AB R54, R5, R4 ;  /* 0x000000040536723e */ /* 0x000fe200000010ff */
[C---:B------:R-:W-:Y:S01]  /*6a00*/  FMUL R9, R38.reuse, R13 ;  /* 0x0000000d26097220 */ /* 0x040fe20000400000 */
[----:B------:R-:W-:Y:S01]  /*6a10*/  F2FP.BF16.F32.PACK_AB R55, R11, R6 ;  /* 0x000000060b37723e */ /* 0x000fe200000010ff */
[C---:B------:R-:W-:Y:S01]  /*6a20*/  FMUL R10, R38.reuse, R14 ;  /* 0x0000000e260a7220 */ /* 0x040fe20000400000 */
[----:B------:R-:W-:Y:S01]  /*6a30*/  FMUL R15, R38, R15 ;  /* 0x0000000f260f7220 */ /* 0x000fe20000400000 */
[----:B------:R-:W-:Y:S01]  /*6a40*/  FFMA R8, R41, R43, R8 ;  /* 0x0000002b29087223 */ /* 0x000fe20000000008 */
[----:B------:R-:W-:Y:S01]  /*6a50*/  SHF.L.U32 R43, R59, 0x10, RZ ;  /* 0x000000103b2b7819 */ /* 0x000fe200000006ff */
[C---:B------:R-:W-:Y:S01]  /*6a60*/  FFMA R9, R41.reuse, R40, R9 ;  /* 0x0000002829097223 */ /* 0x040fe20000000009 */
[C---:B------:R-:W-:Y:S01]  /*6a70*/  SHF.L.U32 R40, R58.reuse, 0x10, RZ ;  /* 0x000000103a287819 */ /* 0x040fe200000006ff */
        /* <DEDUP_REMOVED lines=8> */
[----:B------:R-:W-:Y:S01]  /*6b00*/  FMUL R14, R38, R18 ;  /* 0x00000012260e7220 */ /* 0x000fe20000400000 */
[----:B------:R-:W-:Y:S01]  /*6b10*/  FFMA R12, R41, R40, R12 ;  /* 0x00000028290c7223 */ /* 0x000fe2000000000c */
[----:B------:R-:W-:Y:S01]  /*6b20*/  LOP3.LUT R40, R59, 0xffff0000, RZ, 0xc0, !PT ;  /* 0xffff00003b287812 */ /* 0x000fe200078ec0ff */
[C---:B------:R-:W-:Y:S01]  /*6b30*/  FFMA R13, R41.reuse, R42, R13 ;  /* 0x0000002a290d7223 */ /* 0x040fe2000000000d */
[----:B------:R-:W-:Y:S01]  /*6b40*/  LOP3.LUT R42, R64, 0xffff0000, RZ, 0xc0, !PT ;  /* 0xffff0000402a7812 */ /* 0x000fe200078ec0ff */
[----:B------:R-:W-:Y:S01]  /*6b50*/  FMUL R19, R38, R19 ;  /* 0x0000001326137220 */ /* 0x000fe20000400000 */
[----:B------:R-:W-:Y:S01]  /*6b60*/  FFMA R14, R41, R43, R14 ;  /* 0x0000002b290e7223 */ /* 0x000fe2000000000e */
[----:B------:R-:W-:Y:S01]  /*6b70*/  SHF.L.U32 R43, R64, 0x10, RZ ;  /* 0x00000010402b7819 */ /* 0x000fe200000006ff */
[C---:B------:R-:W-:Y:S01]  /*6b80*/  FMUL R16, R38.reuse, R20 ;  /* 0x0000001426107220 */ /* 0x040fe20000400000 */
        /* <DEDUP_REMOVED lines=19> */
[----:B------:R1:W-:Y:S01]  /*6cc0*/  STSM.16.M88.4 [R100+0x400], R52 ;  /* 0x0004003464007844 */ /* 0x0003e20000000200 */
[C---:B------:R-:W-:Y:S01]  /*6cd0*/  FMUL R22, R38.reuse, R26 ;  /* 0x0000001a26167220 */ /* 0x040fe20000400000 */
[----:B------:R-:W-:Y:S01]  /*6ce0*/  FMUL R27, R38, R27 ;  /* 0x0000001b261b7220 */ /* 0x000fe20000400000 */
[----:B------:R-:W-:Y:S01]  /*6cf0*/  FFMA R20, R41, R43, R20 ;  /* 0x0000002b29147223 */ /* 0x000fe20000000014 */
[----:B------:R-:W-:Y:S01]  /*6d00*/  SHF.L.U32 R43, R73, 0x10, RZ ;  /* 0x00000010492b7819 */ /* 0x000fe200000006ff */
[C---:B------:R-:W-:Y:S01]  /*6d10*/  FFMA R21, R41.reuse, R40, R21 ;  /* 0x0000002829157223 */ /* 0x040fe20000000015 */
[C---:B------:R-:W-:Y:S02]  /*6d20*/  SHF.L.U32 R40, R72.reuse, 0x10, RZ ;  /* 0x0000001048287819 */ /* 0x040fe400000006ff */
[----:B------:R1:W-:Y:S01]  /*6d30*/  STSM.16.M88.4 [R99+0x400], R68 ;  /* 0x0004004463007844 */ /* 0x0003e20000000200 */
[----:B------:R-:W-:Y:S01]  /*6d40*/  FFMA R22, R41, R45, R22 ;  /* 0x0000002d29167223 */ /* 0x000fe20000000016 */
[----:B------:R-:W-:Y:S01]  /*6d50*/  SHF.L.U32 R45, R75, 0x10, RZ ;  /* 0x000000104b2d7819 */ /* 0x000fe200000006ff */
[C---:B------:R-:W-:Y:S01]  /*6d60*/  FFMA R27, R41.reuse, R42, R27 ;  /* 0x0000002a291b7223 */ /* 0x040fe2000000001b */
[----:B------:R-:W-:Y:S01]  /*6d70*/  LOP3.LUT R42, R72, 0xffff0000, RZ, 0xc0, !PT ;  /* 0xffff0000482a7812 */ /* 0x000fe200078ec0ff */
[C---:B------:R-:W-:Y:S01]  /*6d80*/  FMUL R24, R38.reuse, R28 ;  /* 0x0000001c26187220 */ /* 0x040fe20000400000 */
[C---:B------:R-:W-:Y:S01]  /*6d90*/  FMUL R25, R38.reuse, R29 ;  /* 0x0000001d26197220 */ /* 0x040fe20000400000 */
[C---:B------:R-:W-:Y:S01]  /*6da0*/  FMUL R26, R38.reuse, R30 ;  /* 0x0000001e261a7220 */ /* 0x040fe20000400000 */
[----:B------:R-:W-:Y:S01]  /*6db0*/  FMUL R31, R38, R31 ;  /* 0x0000001f261f7220 */ /* 0x000fe20000400000 */
[----:B------:R-:W-:Y:S01]  /*6dc0*/  FFMA R24, R41, R40, R24 ;  /* 0x0000002829187223 */ /* 0x000fe20000000018 */
[----:B------:R-:W-:Y:S01]  /*6dd0*/  LOP3.LUT R40, R73, 0xffff0000, RZ, 0xc0, !PT ;  /* 0xffff000049287812 */ /* 0x000fe200078ec0ff */
[C---:B------:R-:W-:Y:S01]  /*6de0*/  FFMA R25, R41.reuse, R42, R25 ;  /* 0x0000002a29197223 */ /* 0x040fe20000000019 */
[C---:B------:R-:W-:Y:S01]  /*6df0*/  FFMA R26, R41.reuse, R43, R26 ;  /* 0x0000002b291a7223 */ /* 0x040fe2000000001a */
[----:B------:R-:W-:Y:S01]  /*6e00*/  SHF.L.U32 R43, R74, 0x10, RZ ;  /* 0x000000104a2b7819 */ /* 0x000fe200000006ff */
[----:B------:R-:W-:Y:S01]  /*6e10*/  FMUL R28, R38, R32 ;  /* 0x00000020261c7220 */ /* 0x000fe20000400000 */
[----:B------:R-:W-:Y:S01]  /*6e20*/  LOP3.LUT R42, R74, 0xffff0000, RZ, 0xc0, !PT ;  /* 0xffff00004a2a7812 */ /* 0x000fe200078ec0ff */
[----:B------:R-:W-:Y:S01]  /*6e30*/  FFMA R31, R41, R40, R31 ;  /* 0x00000028291f7223 */ /* 0x000fe2000000001f */
[C---:B------:R-:W-:Y:S01]  /*6e40*/  FMUL R29, R38.reuse, R33 ;  /* 0x00000021261d7220 */ /* 0x040fe20000400000 */
[C---:B------:R-:W-:Y:S01]  /*6e50*/  FMUL R30, R38.reuse, R34 ;  /* 0x00000022261e7220 */ /* 0x040fe20000400000 */
[----:B------:R-:W-:Y:S01]  /*6e60*/  LOP3.LUT R40, R75, 0xffff0000, RZ, 0xc0, !PT ;  /* 0xffff00004b287812 */ /* 0x000fe200078ec0ff */
[----:B------:R-:W-:Y:S01]  /*6e70*/  FMUL R35, R38, R35 ;  /* 0x0000002326237220 */ /* 0x000fe20000400000 */
[C---:B------:R-:W-:Y:S01]  /*6e80*/  FFMA R28, R41.reuse, R43, R28 ;  /* 0x0000002b291c7223 */ /* 0x040fe2000000001c */
[C---:B------:R-:W-:Y:S01]  /*6e90*/  FFMA R29, R41.reuse, R42, R29 ;  /* 0x0000002a291d7223 */ /* 0x040fe2000000001d */
[C---:B------:R-:W-:Y:S01]  /*6ea0*/  FFMA R30, R41.reuse, R45, R30 ;  /* 0x0000002d291e7223 */ /* 0x040fe2000000001e */
[----:B------:R-:W-:Y:S01]  /*6eb0*/  FFMA R35, R41, R40, R35 ;  /* 0x0000002829237223 */ /* 0x000fe20000000023 */
[----:B------:R-:W-:Y:S02]  /*6ec0*/  F2FP.BF16.F32.PACK_AB R106, R21, R20 ;  /* 0x00000014156a723e */ /* 0x000fe400000010ff */
[----:B------:R-:W-:Y:S02]  /*6ed0*/  F2FP.BF16.F32.PACK_AB R107, R27, R22 ;  /* 0x000000161b6b723e */ /* 0x000fe400000010ff */
[----:B------:R-:W-:Y:S02]  /*6ee0*/  F2FP.BF16.F32.PACK_AB R108, R25, R24 ;  /* 0x00000018196c723e */ /* 0x000fe400000010ff */
[----:B------:R-:W-:Y:S01]  /*6ef0*/  F2FP.BF16.F32.PACK_AB R109, R31, R26 ;  /* 0x0000001a1f6d723e */ /* 0x000fe200000010ff */
[----:B------:R1:W-:Y:S01]  /*6f00*/  STSM.16.M88.4 [R102], R104 ;  /* 0x0000006866007844 */ /* 0x0003e20000000200 */
[----:B------:R-:W-:Y:S02]  /*6f10*/  F2FP.BF16.F32.PACK_AB R110, R29, R28 ;  /* 0x0000001c1d6e723e */ /* 0x000fe400000010ff */
[----:B------:R-:W-:Y:S05]  /*6f20*/  F2FP.BF16.F32.PACK_AB R111, R35, R30 ;  /* 0x0000001e236f723e */ /* 0x000fea00000010ff */
[----:B------:R1:W-:Y:S01]  /*6f30*/  STSM.16.M88.4 [R103], R108 ;  /* 0x0000006c67007844 */ /* 0x0003e20000000200 */
[----:B------:R-:W-:Y:S01]  /*6f40*/  @!PT LDS RZ, [RZ] ;  /* 0x00000000fffff984 */ /* 0x000fe20000000800 */
[----:B------:R-:W-:Y:S01]  /*6f50*/  @!PT LDS RZ, [RZ] ;  /* 0x00000000fffff984 */ /* 0x000fe20000000800 */
[----:B------:R-:W-:Y:S01]  /*6f60*/  @!PT LDS RZ, [RZ] ;  /* 0x00000000fffff984 */ /* 0x000fe20000000800 */
[----:B------:R-:W-:Y:S01]  /*6f70*/  @!PT LDS RZ, [RZ] ;  /* 0x00000000fffff984 */ /* 0x000fe20000000800 */
[----:B------:R2:W-:Y:S07]  /*6f80*/  MEMBAR.ALL.CTA ;  /* 0x0000000000007992 */ /* 0x0005ee0000008000 */
[----:B--2---:R-:W2:Y:S02]  /*6f90*/  FENCE.VIEW.ASYNC.S ;  /* 0x00000000000073c6 */ /* 0x004ea40000000000 */
[----:B--2---:R-:W-:Y:S06]  /*6fa0*/  BAR.SYNC.DEFER_BLOCKING 0x1, 0x80 ;  /* 0x0042000000007b1d */ /* 0x004fec0000010000 */
[----:B------:R-:W-:Y:S05]  /*6fb0*/  @P0 BRA `(.L_x_106) ;  /* 0x0000000000280947 */ /* 0x000fea0003800000 */
[----:B------:R-:W-:Y:S01]  /*6fc0*/  UIADD3 UR4, UPT, UPT, UR44, 0x400, URZ ;  /* 0x000004002c047890 */ /* 0x000fe2000fffe0ff */
[----:B------:R-:W-:Y:S05]  /*6fd0*/  UMOV UR51, UR36 ;  /* 0x0000002400337c82 */ /* 0x000fea0008000000 */
[----:B------:R-:W-:Y:S01]  /*6fe0*/  MOV R89, UR4 ;  /* 0x0000000400597c02 */ /* 0x000fe20008000f00 */
[----:B------:R-:W-:Y:S03]  /*6ff0*/  UIADD3 UR4, UP0, UPT, UR62, 0x680, URZ ;  /* 0x000006803e047890 */ /* 0x000fe6000ff1e0ff */
[----:B------:R-:W-:Y:S01]  /*7000*/  R2UR UR48, R89 ;  /* 0x00000000593072ca */ /* 0x000fe200000e0000 */
[----:B------:R-:W-:Y:S11]  /*7010*/  UIADD3.X UR5, UPT, UPT, URZ, UR63, URZ, UP0, !UPT ;  /* 0x0000003fff057290 */ /* 0x000ff600087fe4ff */
[----:B------:R-:W-:Y:S01]  /*7020*/  @!UPT UIADD3 URZ, UPT, UPT, URZ, URZ, URZ ;  /* 0x000000fffffff290 */ /* 0x000fe2000fffe0ff */
[----:B------:R2:W-:Y:S01]  /*7030*/  UTMASTG.3D [UR48], [UR4] ;  /* 0x00000030040073b5 */ /* 0x0005e20008010000 */
[----:B------:R0:W-:Y:S01]  /*7040*/  UTMACMDFLUSH ;  /* 0x00000000000079b7 */ /* 0x0001e20000000000 */
[----:B--2---:R-:W-:Y:S04]  /*7050*/  DEPBAR.LE SB0, 0x1 ;  /* 0x000080400000791a */ /* 0x004fe80000000000 */
.L_x_106:
[----:B------:R-:W-:Y:S05]  /*7060*/  BSYNC.RECONVERGENT B0 ;  /* 0x0000000000007941 */ /* 0x000fea0003800200 */
.L_x_105:
[----:B------:R-:W-:Y:S01]  /*7070*/  BAR.SYNC.DEFER_BLOCKING 0x1, 0x80 ;  /* 0x0042000000007b1d */ /* 0x000fe20000010000 */
[----:B------:R-:W-:Y:S01]  /*7080*/  ISETP.NE.AND P1, PT, R98, RZ, PT ;  /* 0x000000ff6200720c */ /* 0x000fe20003f25270 */
[----:B------:R-:W-:Y:S01]  /*7090*/  UISETP.NE.AND UP0, UPT, UR47, URZ, UPT ;  /* 0x000000ff2f00728c */ /* 0x000fe2000bf05270 */
[----:B------:R-:W-:Y:S11]  /*70a0*/  LEA R3, R46, UR44, 0x3 ;  /* 0x0000002c2e037c11 */ /* 0x000ff6000f8e18ff */
[----:B------:R-:W-:Y:S01]  /*70b0*/  @P1 SHF.L.U32 R4, R94, 0x1f, RZ ;  /* 0x0000001f5e041819 */ /* 0x000fe200000006ff */
[----:B------:R-:W-:Y:S06]  /*70c0*/  BRA.U !UP0, `(.L_x_107) ;  /* 0x0000000108247547 */ /* 0x000fec000b800000 */
[----:B------:R-:W2:Y:S01]  /*70d0*/  S2R R0, SR_CgaCtaId ;  /* 0x0000000000007919 */ /* 0x000ea20000008800 */
[----:B------:R-:W-:Y:S01]  /*70e0*/  IMAD.U32 R2, RZ, RZ, UR46 ;  /* 0x0000002eff027e24 */ /* 0x000fe2000f8e00ff */
[----:B------:R-:W-:Y:S04]  /*70f0*/  UIADD3 UR4, UPT, UPT, UR46, 0x1, URZ ;  /* 0x000000012e047890 */ /* 0x000fe8000fffe0ff */
[----:B------:R-:W-:Y:S01]  /*7100*/  @P1 LEA R2, R2, UR44, 0x3 ;  /* 0x0000002c02021c11 */ /* 0x000fe2000f8e18ff */
[----:B------:R-:W-:Y:S04]  /*7110*/  UISETP.NE.AND UP0, UPT, UR4, 0x4, UPT ;  /* 0x000000040400788c */ /* 0x000fe8000bf05270 */
[----:B------:R-:W-:Y:S01]  /*7120*/  @P1 VIADD R5, R2, 0x60 ;  /* 0x0000006002051836 */ /* 0x000fe20000000000 */
[----:B------:R-:W-:Y:S04]  /*7130*/  USEL UR46, UR4, URZ, UP0 ;  /* 0x000000ff042e7287 */ /* 0x000fe80008000000 */
[----:B--2---:R-:W-:Y:S04]  /*7140*/  @P1 PRMT R0, R0, 0x654, R5 ;  /* 0x0000065400001816 */ /* 0x004fe80000000005 */
[----:B------:R2:W-:Y:S04]  /*7150*/  @P1 SYNCS.ARRIVE.TRANS64.RED.A1T0 RZ, [R0+URZ], RZ ;  /* 0x000000ff00ff19a7 */ /* 0x0005e800081004ff */
.L_x_107:
[----:B------:R-:W3:Y:S01]  /*7160*/  @P1 SYNCS.PHASECHK.TRANS64.TRYWAIT P0, [R3+URZ+0x40], R4 ;  /* 0x00004004030015a7 */ /* 0x000ee200080011ff */
[----:B------:R-:W-:Y:S01]  /*7170*/  BSSY B1, `(.L_x_108) ;  /* 0x0000017000017945 */ /* 0x000fe20003800000 */
[----:B---3--:R-:W-:Y:S03]  /*7180*/  @P1 SEL R60, RZ, 0x1, !P0 ;  /* 0x00000001ff3c1807 */ /* 0x008fe60004000000 */
[----:B------:R-:W-:Y:S05]  /*7190*/  @!P1 BRA `(.L_x_109) ;  /* 0x0000000000509947 */ /* 0x000fea0003800000 */
[----:B------:R-:W-:Y:S01]  /*71a0*/  ISETP.NE.AND P1, PT, R61, RZ, PT ;  /* 0x000000ff3d00720c */ /* 0x000fe20003f25270 */
[----:B------:R-:W-:Y:S01]  /*71b0*/  BSSY B0, `(.L_x_110) ;  /* 0x000000a000007945 */ /* 0x000fe20003800000 */
[----:B------:R-:W-:Y:S11]  /*71c0*/  ISETP.NE.AND P0, PT, R60, RZ, PT ;  /* 0x000000ff3c00720c */ /* 0x000ff60003f05270 */
[----:B------:R-:W-:Y:S04]  /*71d0*/  @P1 IMAD R5, R46, 0x2000, R47 ;  /* 0x000020002e051824 */ /* 0x000fe800078e022f */
[----:B------:R-:W-:Y:S05]  /*71e0*/  @P1 VIADD R4, R5, UR44 ;  /* 0x0000002c05041c36 */ /* 0x000fea0008000000 */
[----:B------:R-:W-:Y:S01]  /*71f0*/  @P1 IADD3 R2, PT, PT, R62, R4, RZ ;  /* 0x000000043e021210 */ /* 0x000fe20007ffe0ff */
[----:B------:R-:W-:Y:S01]  /*7200*/  @P1 IMAD.IADD R4, R95, 0x1, R4 ;  /* 0x000000015f041824 */ /* 0x000fe200078e0204 */
[----:B------:R-:W-:Y:S06]  /*7210*/  @P0 BRA `(.L_x_111) ;  /* 0x00000000000c0947 */ /* 0x000fec0003800000 */
[----:B--2---:R-:W-:Y:S04]  /*7220*/  SHF.L.U32 R0, R94, 0x1f, RZ ;  /* 0x0000001f5e007819 */ /* 0x004fe800000006ff */
[----:B------:R-:W2:Y:S02]  /*7230*/  SYNCS.PHASECHK.TRANS64.TRYWAIT P0, [R3+URZ+0x40], R0 ;  /* 0x00004000030075a7 */ /* 0x000ea400080011ff */
[----:B--2---:R-:W-:Y:S05]  /*7240*/  @!P0 BRA `(.L_x_112) ;  /* 0x0000003000848947 */ /* 0x004fea0003800000 */
.L_x_111:
[----:B------:R-:W-:Y:S05]  /*7250*/  BSYNC B0 ;  /* 0x0000000000007941 */ /* 0x000fea0003800000 */
.L_x_110:
[----:B------:R-:W-:Y:S02]  /*7260*/  ISETP.NE.AND P0, PT, R61, RZ, PT ;  /* 0x000000ff3d00720c */ /* 0x000fe40003f05270 */
[----:B------:R-:W-:Y:S11]  /*7270*/  IADD3 R46, PT, PT, R46, 0x1, RZ ;  /* 0x000000012e2e7810 */ /* 0x000ff60007ffe0ff */
[----:B--2---:R-:W-:Y:S01]  /*7280*/  @P0 IMAD.IADD R0, R95, 0x1, R2 ;  /* 0x000000015f000824 */ /* 0x004fe200078e0202 */
[----:B------:R-:W-:Y:S05]  /*7290*/  @P0 WARPSYNC.ALL ;  /* 0x0000000000000948 */ /* 0x000fea0003800000 */
[----:B------:R3:W4:Y:S04]  /*72a0*/  @P0 LDSM.16.M88.4 R48, [R5+UR44+0x400] ;  /* 0x0004002c0530083b */ /* 0x0007280008000200 */
[----:B------:R3:W2:Y:S04]  /*72b0*/  @P0 LDSM.16.M88.4 R56, [R4+0x400] ;  /* 0x000400000438083b */ /* 0x0006a80000000200 */
[----:B------:R3:W1:Y:S04]  /*72c0*/  @P0 LDSM.16.M88.4 R64, [R2+0x400] ;  /* 0x000400000240083b */ /* 0x0006680000000200 */
[----:B------:R3:W1:Y:S02]  /*72d0*/  @P0 LDSM.16.M88.4 R72, [R0+0x400] ;  /* 0x000400000048083b */ /* 0x0006640000000200 */
.L_x_109:
[----:B------:R-:W-:Y:S05]  /*72e0*/  BSYNC B1 ;  /* 0x0000000000017941 */ /* 0x000fea0003800000 */
.L_x_108:
[----:B------:R-:W-:Y:S05]  /*72f0*/  VIADD R3, R39, 0x40 ;  /* 0x0000004027037836 */ /* 0x000fea0000000000 */
[----:B------:R-:W-:Y:S04]  /*7300*/  SHF.R.U32.HI R3, RZ, 0x15, R3 ;  /* 0x00000015ff037819 */ /* 0x000fe80000011603 */
[----:B------:R-:W-:Y:S11]  /*7310*/  LOP3.LUT P0, RZ, R3, 0x3, R86, 0x48, !PT ;  /* 0x0000000303ff7812 */ /* 0x000ff60007804856 */
[----:B------:R-:W-:Y:S02]  /*7320*/  @!UPT UIADD3 URZ, UPT, UPT, URZ, URZ, URZ ;  /* 0x000000fffffff290 */ /* 0x000fe4000fffe0ff */
[----:B------:R-:W-:Y:S05]  /*7330*/  @!P0 BRA `(.L_x_113) ;  /* 0x0000000000408947 */ /* 0x000fea0003800000 */
[----:B------:R-:W5:Y:S01]  /*7340*/  LDCU.64 UR8, c[0x4][0x70] ;  /* 0x01000e00ff0877ac */ /* 0x000f620008000a00 */
[----:B------:R-:W-:Y:S01]  /*7350*/  MOV R3, 0x0 ;  /* 0x0000000000037802 */ /* 0x000fe20000000f00 */
[----:B------:R-:W-:Y:S02]  /*7360*/  HFMA2 R12, -RZ, RZ, 0, 5.9604644775390625e-08 ;  /* 0x00000001ff0c7431 */ /* 0x000fe400000001ff */
[----:B------:R-:W-:Y:S02]  /*7370*/  IMAD.MOV.U32 R8, RZ, RZ, 0x192 ;  /* 0x00000192ff087424 */ /* 0x000fe400078e00ff */
[----:B------:R-:W-:Y:S01]  /*7380*/  IMAD.MOV.U32 R13, RZ, RZ, RZ ;  /* 0x000000ffff0d7224 */ /* 0x000fe200078e00ff */
[----:B------:R-:W2:Y:S01]  /*7390*/  LDCU.64 UR6, c[0x4][0x78] ;  /* 0x01000f00ff0677ac */ /* 0x000ea20008000a00 */
[----:B---3--:R-:W3:Y:S01]  /*73a0*/  LDC.64 R2, c[0x4][R3] ;  /* 0x0100000003027b82 */ /* 0x008ee20000000a00 */
[----:B------:R-:W4:Y:S01]  /*73b0*/  LDCU.64 UR4, c[0x4][0x10] ;  /* 0x01000200ff0477ac */ /* 0x000f220008000a00 */
[----:B-----5:R-:W-:Y:S01]  /*73c0*/  MOV R5, UR9 ;  /* 0x0000000900057c02 */ /* 0x020fe20008000f00 */
[----:B------:R-:W-:Y:S01]  /*73d0*/  IMAD.U32 R4, RZ, RZ, UR8 ;  /* 0x00000008ff047e24 */ /* 0x000fe2000f8e00ff */
[----:B--2---:R-:W-:Y:S01]  /*73e0*/  MOV R7, UR7 ;  /* 0x0000000700077c02 */ /* 0x004fe20008000f00 */
[----:B------:R-:W-:Y:S01]  /*73f0*/  IMAD.U32 R6, RZ, RZ, UR6 ;  /* 0x00000006ff067e24 */ /* 0x000fe2000f8e00ff */
[----:B----4-:R-:W-:Y:S01]  /*7400*/  MOV R11, UR5 ;  /* 0x00000005000b7c02 */ /* 0x010fe20008000f00 */
[----:B------:R-:W-:Y:S02]  /*7410*/  IMAD.U32 R10, RZ, RZ, UR4 ;  /* 0x00000004ff0a7e24 */ /* 0x000fe4000f8e00ff */
[----:B------:R-:W-:Y:S07]  /*7420*/  LEPC R20, `(.L_x_113) ;  /* 0x000000001014794e */ /* 0x000fee0000000000 */
[----:B-1-3--:R-:W-:Y:S05]  /*7430*/  CALL.ABS.NOINC R2 ;  /* 0x0000000002007343 */ /* 0x00afea0003c00000 */
.L_x_113:
[C---:B----4-:R-:W-:Y:S01]  /*7440*/  SHF.L.U32 R40, R48.reuse, 0x10, RZ ;  /* 0x0000001030287819 */ /* 0x050fe200000006ff */
[----:B------:R-:W-:Y:S05]  /*7450*/  WARPSYNC.ALL ;  /* 0x0000000000007948 */ /* 0x000fea0003800000 */
[----:B------:R-:W-:Y:S01]  /*7460*/  R2UR UR4, R39 ;  /* 0x00000000270472ca */ /* 0x000fe200000e0000 */
[----:B-1----:R-:W1:Y:S01]  /*7470*/  S2R R108, SR_CgaCtaId ;  /* 0x00000000006c7919 */ /* 0x002e620000008800 */
[----:B------:R-:W-:Y:S01]  /*7480*/  LOP3.LUT R43, R48, 0xffff0000, RZ, 0xc0, !PT ;  /* 0xffff0000302b7812 */ /* 0x000fe200078ec0ff */
[----:B------:R-:W-:Y:S01]  /*7490*/  BSSY.RECONVERGENT B0, `(.L_x_114) ;  /* 0x000008d000007945 */ /* 0x000fe20003800200 */
[----:B------:R-:W-:Y:S02]  /*74a0*/  LOP3.LUT R42, R49, 0xffff0000, RZ, 0xc0, !PT ;  /* 0xffff0000312a7812 */ /* 0x000fe400078ec0ff */
[----:B------:R-:W-:Y:S02]  /*74b0*/  LOP3.LUT R44, R50, 0xffff0000, RZ, 0xc0, !PT ;  /* 0xffff0000322c7812 */ /* 0x000fe400078ec0ff */
[----:B--2---:R-:W-:Y:S02]  /*74c0*/  SHF.L.U32 R45, R59, 0x10, RZ ;  /* 0x000000103b2d7819 */ /* 0x004fe400000006ff */
[----:B------:R-:W-:Y:S02]  /*74d0*/  ISETP.NE.AND P6, PT, R98, RZ, PT ;  /* 0x000000ff6200720c */ /* 0x000fe40003fc5270 */
[----:B------:R-:W-:Y:S01]  /*74e0*/  ISETP.NE.AND P0, PT, R97, RZ, PT ;  /* 0x000000ff6100720c */ /* 0x000fe20003f05270 */
[----:B---3--:R-:W2:Y:S01]  /*74f0*/  LDTM.16dp256bit.x8 R4, tmem[UR4+0x40] ;  /* 0x00004004000479ee */ /* 0x008ea200081a0000 */
[----:B------:R-:W-:Y:S02]  /*7500*/  MOV R63, UR46 ;  /* 0x0000002e003f7c02 */ /* 0x000fe40008000f00 */
[----:B------:R-:W-:Y:S07]  /*7510*/  LEA R109, R46, UR44, 0x3 ;  /* 0x0000002c2e6d7c11 */ /* 0x000fee000f8e18ff */
[----:B------:R-:W-:Y:S02]  /*7520*/  @P6 LEA R63, R63, UR44, 0x3 ;  /* 0x0000002c3f3f6c11 */ /* 0x000fe4000f8e18ff */
[----:B------:R-:W-:Y:S02]  /*7530*/  @P6 SHF.L.U32 R110, R94, 0x1f, RZ ;  /* 0x0000001f5e6e6819 */ /* 0x000fe400000006ff */
[----:B------:R-:W-:Y:S04]  /*7540*/  @P6 IADD3 R63, PT, PT, R63, 0x60, RZ ;  /* 0x000000603f3f6810 */ /* 0x000fe80007ffe0ff */
[----:B-1----:R-:W-:Y:S01]  /*7550*/  @P6 PRMT R63, R108, 0x654, R63 ;  /* 0x000006546c3f6816 */ /* 0x002fe2000000003f */
[C---:B--2---:R-:W-:Y:S01]  /*7560*/  FMUL R0, R38.reuse, R4 ;  /* 0x0000000426007220 */ /* 0x044fe20000400000 */
[C---:B------:R-:W-:Y:S01]  /*7570*/  FMUL R2, R38.reuse, R5 ;  /* 0x0000000526027220 */ /* 0x040fe20000400000 */
[C---:B------:R-:W-:Y:S01]  /*7580*/  FMUL R3, R38.reuse, R6 ;  /* 0x0000000626037220 */ /* 0x040fe20000400000 */
[C---:B------:R-:W-:Y:S01]  /*7590*/  FMUL R7, R38.reuse, R7 ;  /* 0x0000000726077220 */ /* 0x040fe20000400000 */
[----:B------:R-:W-:Y:S01]  /*75a0*/  FFMA R0, R41, R40, R0 ;  /* 0x0000002829007223 */ /* 0x000fe20000000000 */
[----:B------:R-:W-:Y:S01]  /*75b0*/  SHF.L.U32 R40, R49, 0x10, RZ ;  /* 0x0000001031287819 */ /* 0x000fe200000006ff */
[----:B------:R-:W-:Y:S01]  /*75c0*/  FFMA R2, R41, R43, R2 ;  /* 0x0000002b29027223 */ /* 0x000fe20000000002 */
[----:B------:R-:W-:Y:S01]  /*75d0*/  SHF.L.U32 R43, R51, 0x10, RZ ;  /* 0x00000010332b7819 */ /* 0x000fe200000006ff */
[C---:B------:R-:W-:Y:S01]  /*75e0*/  FMUL R4, R38.reuse, R8 ;  /* 0x0000000826047220 */ /* 0x040fe20000400000 */
[----:B------:R-:W-:Y:S01]  /*75f0*/  FMUL R5, R38, R9 ;  /* 0x0000000926057220 */ /* 0x000fe20000400000 */
[C---:B------:R-:W-:Y:S01]  /*7600*/  FFMA R3, R41.reuse, R40, R3 ;  /* 0x0000002829037223 */ /* 0x040fe20000000003 */
[----:B------:R-:W-:Y:S01]  /*7610*/  SHF.L.U32 R40, R50, 0x10, RZ ;  /* 0x0000001032287819 */ /* 0x000fe200000006ff */
[----:B------:R-:W-:Y:S01]  /*7620*/  FFMA R7, R41, R42, R7 ;  /* 0x0000002a29077223 */ /* 0x000fe20000000007 */
[----:B------:R-:W-:Y:S01]  /*7630*/  LOP3.LUT R42, R51, 0xffff0000, RZ, 0xc0, !PT ;  /* 0xffff0000332a7812 */ /* 0x000fe200078ec0ff */
[----:B------:R-:W-:Y:S01]  /*7640*/  FMUL R6, R38, R10 ;  /* 0x0000000a26067220 */ /* 0x000fe20000400000 */
[----:B------:R-:W-:Y:S01]  /*7650*/  F2FP.BF16.F32.PACK_AB R52, R2, R0 ;  /* 0x000000000234723e */ /* 0x000fe200000010ff */
        /* <DEDUP_REMOVED lines=18> */
[C---:B------:R-:W-:Y:S01]  /*7780*/  LOP3.LUT R42, R58.reuse, 0xffff0000, RZ, 0xc0, !PT ;  /* 0xffff00003a2a7812 */ /* 0x040fe200078ec0ff */
[----:B------:R-:W-:Y:S01]  /*7790*/  FFMA R10, R41, R43, R10 ;  /* 0x0000002b290a7223 */ /* 0x000fe2000000000a */
[----:B------:R-:W-:Y:S01]  /*77a0*/  SHF.L.U32 R43, R58, 0x10, RZ ;  /* 0x000000103a2b7819 */ /* 0x000fe200000006ff */
[C---:B------:R-:W-:Y:S01]  /*77b0*/  FMUL R15, R38.reuse, R15 ;  /* 0x0000000f260f7220 */ /* 0x040fe20000400000 */
[----:B------:R-:W-:Y:S01]  /*77c0*/  F2FP.BF16.F32.PACK_AB R68, R9, R8 ;  /* 0x000000080944723e */ /* 0x000fe200000010ff */
[C---:B------:R-:W-:Y:S01]  /*77d0*/  FMUL R12, R38.reuse, R16 ;  /* 0x00000010260c7220 */ /* 0x040fe20000400000 */
[----:B------:R-:W-:Y:S01]  /*77e0*/  FMUL R13, R38, R17 ;  /* 0x00000011260d7220 */ /* 0x000fe20000400000 */
[----:B------:R-:W-:Y:S01]  /*77f0*/  FFMA R15, R41, R40, R15 ;  /* 0x00000028290f7223 */ /* 0x000fe2000000000f */
[----:B------:R-:W-:Y:S01]  /*7800*/  LOP3.LUT R40, R59, 0xffff0000, RZ, 0xc0, !PT ;  /* 0xffff00003b287812 */ /* 0x000fe200078ec0ff */
[----:B------:R-:W-:Y:S01]  /*7810*/  FFMA R12, R41, R43, R12 ;  /* 0x0000002b290c7223 */ /* 0x000fe2000000000c */
[----:B------:R-:W-:Y:S01]  /*7820*/  SHF.L.U32 R43, R64, 0x10, RZ ;  /* 0x00000010402b7819 */ /* 0x000fe200000006ff */
[----:B------:R-:W-:Y:S01]  /*7830*/  FMUL R14, R38, R18 ;  /* 0x00000012260e7220 */ /* 0x000fe20000400000 */
[----:B------:R-:W-:Y:S01]  /*7840*/  F2FP.BF16.F32.PACK_AB R69, R15, R10 ;  /* 0x0000000a0f45723e */ /* 0x000fe200000010ff */
[----:B------:R-:W-:Y:S01]  /*7850*/  FFMA R13, R41, R42, R13 ;  /* 0x0000002a290d7223 */ /* 0x000fe2000000000d */
[----:B------:R-:W-:Y:S01]  /*7860*/  LOP3.LUT R42, R64, 0xffff0000, RZ, 0xc0, !PT ;  /* 0xffff0000402a7812 */ /* 0x000fe200078ec0ff */
[C---:B------:R-:W-:Y:S01]  /*7870*/  FMUL R19, R38.reuse, R19 ;  /* 0x0000001326137220 */ /* 0x040fe20000400000 */
[C---:B------:R-:W-:Y:S01]  /*7880*/  FMUL R16, R38.reuse, R20 ;  /* 0x0000001426107220 */ /* 0x040fe20000400000 */
[C---:B------:R-:W-:Y:S01]  /*7890*/  FMUL R17, R38.reuse, R21 ;  /* 0x0000001526117220 */ /* 0x040fe20000400000 */
[----:B------:R-:W-:Y:S01]  /*78a0*/  F2FP.BF16.F32.PACK_AB R70, R13, R12 ;  /* 0x0000000c0d46723e */ /* 0x000fe200000010ff */
[----:B------:R-:W-:Y:S01]  /*78b0*/  FFMA R14, R41, R45, R14 ;  /* 0x0000002d290e7223 */ /* 0x000fe2000000000e */
[----:B------:R-:W-:Y:S01]  /*78c0*/  SHF.L.U32 R45, R65, 0x10, RZ ;  /* 0x00000010412d7819 */ /* 0x000fe200000006ff */
[----:B------:R1:W-:Y:S01]  /*78d0*/  STSM.16.M88.4 [R100+0x2400], R52 ;  /* 0x0024003464007844 */ /* 0x0003e20000000200 */
[----:B------:R-:W-:Y:S01]  /*78e0*/  FFMA R19, R41, R40, R19 ;  /* 0x0000002829137223 */ /* 0x000fe20000000013 */
[----:B------:R-:W-:Y:S01]  /*78f0*/  LOP3.LUT R40, R65, 0xffff0000, RZ, 0xc0, !PT ;  /* 0xffff000041287812 */ /* 0x000fe200078ec0ff */
[----:B------:R-:W-:Y:S01]  /*7900*/  FFMA R16, R41, R43, R16 ;  /* 0x0000002b29107223 */ /* 0x000fe20000000010 */
[----:B------:R-:W-:Y:S01]  /*7910*/  SHF.L.U32 R43, R67, 0x10, RZ ;  /* 0x00000010432b7819 */ /* 0x000fe200000006ff */
[----:B------:R-:W-:Y:S01]  /*7920*/  FMUL R18, R38, R22 ;  /* 0x0000001626127220 */ /* 0x000fe20000400000 */
[----:B------:R-:W-:Y:S01]  /*7930*/  F2FP.BF16.F32.PACK_AB R71, R19, R14 ;  /* 0x0000000e1347723e */ /* 0x000fe200000010ff */
[C---:B------:R-:W-:Y:S01]  /*7940*/  FFMA R17, R41.reuse, R42, R17 ;  /* 0x0000002a29117223 */ /* 0x040fe20000000011 */
[----:B------:R-:W-:Y:S01]  /*7950*/  SHF.L.U32 R42, R66, 0x10, RZ ;  /* 0x00000010422a7819 */ /* 0x000fe200000006ff */
[C---:B------:R-:W-:Y:S01]  /*7960*/  FMUL R23, R38.reuse, R23 ;  /* 0x0000001726177220 */ /* 0x040fe20000400000 */
[----:B------:R-:W-:Y:S01]  /*7970*/  FMUL R20, R38, R24 ;  /* 0x0000001826147220 */ /* 0x000fe20000400000 */
[----:B------:R-:W-:Y:S01]  /*7980*/  FFMA R18, R41, R45, R18 ;  /* 0x0000002d29127223 */ /* 0x000fe20000000012 */
[----:B------:R-:W-:Y:S01]  /*7990*/  SHF.L.U32 R45, R75, 0x10, RZ ;  /* 0x000000104b2d7819 */ /* 0x000fe200000006ff */
[C---:B------:R-:W-:Y:S01]  /*79a0*/  FFMA R23, R41.reuse, R40, R23 ;  /* 0x0000002829177223 */ /* 0x040fe20000000017 */
[----:B------:R-:W-:Y:S01]  /*79b0*/  LOP3.LUT R40, R66, 0xffff0000, RZ, 0xc0, !PT ;  /* 0xffff000042287812 */ /* 0x000fe200078ec0ff */
[----:B------:R-:W-:Y:S01]  /*79c0*/  FFMA R20, R41, R42, R20 ;  /* 0x0000002a29147223 */ /* 0x000fe20000000014 */
[----:B------:R-:W-:Y:S01]  /*79d0*/  LOP3.LUT R42, R67, 0xffff0000, RZ, 0xc0, !PT ;  /* 0xffff0000432a7812 */ /* 0x000fe200078ec0ff */
[C---:B------:R-:W-:Y:S01]  /*79e0*/  FMUL R21, R38.reuse, R25 ;  /* 0x0000001926157220 */ /* 0x040fe20000400000 */
[C---:B------:R-:W-:Y:S01]  /*79f0*/  FMUL R22, R38.reuse, R26 ;  /* 0x0000001a26167220 */ /* 0x040fe20000400000 */
[C---:B------:R-:W-:Y:S01]  /*7a00*/  FMUL R27, R38.reuse, R27 ;  /* 0x0000001b261b7220 */ /* 0x040fe20000400000 */
[----:B------:R-:W-:Y:S01]  /*7a10*/  FMUL R24, R38, R28 ;  /* 0x0000001c26187220 */ /* 0x000fe20000400000 */
[C---:B------:R-:W-:Y:S01]  /*7a20*/  FFMA R21, R41.reuse, R40, R21 ;  /* 0x0000002829157223 */ /* 0x040fe20000000015 */
[C---:B------:R-:W-:Y:S01]  /*7a30*/  SHF.L.U32 R40, R72.reuse, 0x10, RZ ;  /* 0x0000001048287819 */ /* 0x040fe200000006ff */
[----:B------:R-:W-:Y:S01]  /*7a40*/  FFMA R22, R41, R43, R22 ;  /* 0x0000002b29167223 */ /* 0x000fe20000000016 */
[----:B------:R-:W-:Y:S01]  /*7a50*/  SHF.L.U32 R43, R73, 0x10, RZ ;  /* 0x00000010492b7819 */ /* 0x000fe200000006ff */
[----:B------:R2:W-:Y:S01]  /*7a60*/  STSM.16.M88.4 [R99+0x2400], R68 ;  /* 0x0024004463007844 */ /* 0x0005e20000000200 */
[C---:B------:R-:W-:Y:S01]  /*7a70*/  FFMA R27, R41.reuse, R42, R27 ;  /* 0x0000002a291b7223 */ /* 0x040fe2000000001b */
[----:B------:R-:W-:Y:S01]  /*7a80*/  LOP3.LUT R42, R72, 0xffff0000, RZ, 0xc0, !PT ;  /* 0xffff0000482a7812 */ /* 0x000fe200078ec0ff */
[C---:B------:R-:W-:Y:S01]  /*7a90*/  FMUL R25, R38.reuse, R29 ;  /* 0x0000001d26197220 */ /* 0x040fe20000400000 */
[C---:B------:R-:W-:Y:S01]  /*7aa0*/  FMUL R26, R38.reuse, R30 ;  /* 0x0000001e261a7220 */ /* 0x040fe20000400000 */
[----:B------:R-:W-:Y:S01]  /*7ab0*/  FFMA R24, R41, R40, R24 ;  /* 0x0000002829187223 */ /* 0x000fe20000000018 */
[----:B------:R-:W-:Y:S01]  /*7ac0*/  LOP3.LUT R40, R73, 0xffff0000, RZ, 0xc0, !PT ;  /* 0xffff000049287812 */ /* 0x000fe200078ec0ff */
[C---:B------:R-:W-:Y:S01]  /*7ad0*/  FFMA R25, R41.reuse, R42, R25 ;  /* 0x0000002a29197223 */ /* 0x040fe20000000019 */
[C---:B------:R-:W-:Y:S01]  /*7ae0*/  FFMA R26, R41.reuse, R43, R26 ;  /* 0x0000002b291a7223 */ /* 0x040fe2000000001a */
[----:B------:R-:W-:Y:S01]  /*7af0*/  FMUL R31, R38, R31 ;  /* 0x0000001f261f7220 */ /* 0x000fe20000400000 */
[----:B------:R-:W-:Y:S01]  /*7b00*/  SHF.L.U32 R43, R74, 0x10, RZ ;  /* 0x000000104a2b7819 */ /* 0x000fe200000006ff */
[----:B------:R-:W-:Y:S01]  /*7b10*/  FMUL R28, R38, R32 ;  /* 0x00000020261c7220 */ /* 0x000fe20000400000 */
[----:B------:R-:W-:Y:S01]  /*7b20*/  LOP3.LUT R42, R74, 0xffff0000, RZ, 0xc0, !PT ;  /* 0xffff00004a2a7812 */ /* 0x000fe200078ec0ff */
[C---:B------:R-:W-:Y:S01]  /*7b30*/  FMUL R29, R38.reuse, R33 ;  /* 0x00000021261d7220 */ /* 0x040fe20000400000 */
[C---:B------:R-:W-:Y:S01]  /*7b40*/  FMUL R30, R38.reuse, R34 ;  /* 0x00000022261e7220 */ /* 0x040fe20000400000 */
[C---:B------:R-:W-:Y:S01]  /*7b50*/  FFMA R31, R41.reuse, R40, R31 ;  /* 0x00000028291f7223 */ /* 0x040fe2000000001f */
[----:B------:R-:W-:Y:S01]  /*7b60*/  FMUL R35, R38, R35 ;  /* 0x0000002326237220 */ /* 0x000fe20000400000 */
[C---:B------:R-:W-:Y:S01]  /*7b70*/  FFMA R28, R41.reuse, R43, R28 ;  /* 0x0000002b291c7223 */ /* 0x040fe2000000001c */
[C---:B------:R-:W-:Y:S01]  /*7b80*/  FFMA R29, R41.reuse, R42, R29 ;  /* 0x0000002a291d7223 */ /* 0x040fe2000000001d */
[C---:B------:R-:W-:Y:S01]  /*7b90*/  FFMA R30, R41.reuse, R45, R30 ;  /* 0x0000002d291e7223 */ /* 0x040fe2000000001e */
[----:B------:R-:W-:Y:S01]  /*7ba0*/  FFMA R35, R41, R44, R35 ;  /* 0x0000002c29237223 */ /* 0x000fe20000000023 */
[----:B-1----:R-:W-:Y:S02]  /*7bb0*/  F2FP.BF16.F32.PACK_AB R52, R17, R16 ;  /* 0x000000101134723e */ /* 0x002fe400000010ff */
[----:B------:R-:W-:Y:S02]  /*7bc0*/  F2FP.BF16.F32.PACK_AB R53, R23, R18 ;  /* 0x000000121735723e */ /* 0x000fe400000010ff */
[----:B------:R-:W-:Y:S02]  /*7bd0*/  F2FP.BF16.F32.PACK_AB R54, R21, R20 ;  /* 0x000000141536723e */ /* 0x000fe400000010ff */
[----:B------:R-:W-:Y:S02]  /*7be0*/  F2FP.BF16.F32.PACK_AB R55, R27, R22 ;  /* 0x000000161b37723e */ /* 0x000fe400000010ff */
[----:B------:R-:W-:Y:S02]  /*7bf0*/  F2FP.BF16.F32.PACK_AB R104, R25, R24 ;  /* 0x000000181968723e */ /* 0x000fe400000010ff */
[----:B------:R-:W-:Y:S01]  /*7c00*/  F2FP.BF16.F32.PACK_AB R105, R31, R26 ;  /* 0x0000001a1f69723e */ /* 0x000fe200000010ff */
[----:B------:R2:W-:Y:S01]  /*7c10*/  STSM.16.M88.4 [R102+0x2000], R52 ;  /* 0x0020003466007844 */ /* 0x0005e20000000200 */
[----:B------:R-:W-:Y:S02]  /*7c20*/  F2FP.BF16.F32.PACK_AB R106, R29, R28 ;  /* 0x0000001c1d6a723e */ /* 0x000fe400000010ff */
[----:B------:R-:W-:Y:S05]  /*7c30*/  F2FP.BF16.F32.PACK_AB R107, R35, R30 ;  /* 0x0000001e236b723e */ /* 0x000fea00000010ff */
[----:B------:R2:W-:Y:S01]  /*7c40*/  STSM.16.M88.4 [R103+0x2000], R104 ;  /* 0x0020006867007844 */ /* 0x0005e20000000200 */
[----:B------:R-:W-:Y:S01]  /*7c50*/  @!PT LDS RZ, [RZ] ;  /* 0x00000000fffff984 */ /* 0x000fe20000000800 */
[----:B------:R-:W-:Y:S01]  /*7c60*/  @!PT LDS RZ, [RZ] ;  /* 0x00000000fffff984 */ /* 0x000fe20000000800 */
[----:B------:R-:W-:Y:S01]  /*7c70*/  @!PT LDS RZ, [RZ] ;  /* 0x00000000fffff984 */ /* 0x000fe20000000800 */
[----:B------:R-:W-:Y:S01]  /*7c80*/  @!PT LDS RZ, [RZ] ;  /* 0x00000000fffff984 */ /* 0x000fe20000000800 */
[----:B------:R1:W-:Y:S07]  /*7c90*/  MEMBAR.ALL.CTA ;  /* 0x0000000000007992 */ /* 0x0003ee0000008000 */
[----:B-1----:R-:W1:Y:S02]  /*7ca0*/  FENCE.VIEW.ASYNC.S ;  /* 0x00000000000073c6 */ /* 0x002e640000000000 */
[----:B-1----:R-:W-:Y:S06]  /*7cb0*/  BAR.SYNC.DEFER_BLOCKING 0x1, 0x80 ;  /* 0x0042000000007b1d */ /* 0x002fec0000010000 */
[----:B------:R-:W-:Y:S05]  /*7cc0*/  @P0 BRA `(.L_x_115) ;  /* 0x0000000000240947 */ /* 0x000fea0003800000 */
[----:B------:R-:W-:Y:S02]  /*7cd0*/  UIADD3 UR4, UP0, UPT, UR62, 0x680, URZ ;  /* 0x000006803e047890 */ /* 0x000fe4000ff1e0ff */
[----:B------:R-:W-:Y:S02]  /*7ce0*/  UIADD3 UR9, UPT, UPT, UR49, 0x40, URZ ;  /* 0x0000004031097890 */ /* 0x000fe4000fffe0ff */
[----:B------:R-:W-:Y:S02]  /*7cf0*/  UIADD3 UR8, UPT, UPT, UR44, 0x2400, URZ ;  /* 0x000024002c087890 */ /* 0x000fe4000fffe0ff */
[----:B------:R-:W-:Y:S01]  /*7d00*/  UIADD3.X UR5, UPT, UPT, URZ, UR63, URZ, UP0, !UPT ;  /* 0x0000003fff057290 */ /* 0x000fe200087fe4ff */
[----:B------:R-:W-:Y:S01]  /*7d10*/  UMOV UR10, UR50 ;  /* 0x00000032000a7c82 */ /* 0x000fe20008000000 */
[----:B------:R-:W-:Y:S07]  /*7d20*/  UMOV UR11, UR36 ;  /* 0x00000024000b7c82 */ /* 0x000fee0008000000 */
[----:B------:R1:W-:Y:S01]  /*7d30*/  UTMASTG.3D [UR8], [UR4] ;  /* 0x00000008040073b5 */ /* 0x0003e20008010000 */
[----:B------:R0:W-:Y:S01]  /*7d40*/  UTMACMDFLUSH ;  /* 0x00000000000079b7 */ /* 0x0001e20000000000 */
[----:B-1----:R-:W-:Y:S04]  /*7d50*/  DEPBAR.LE SB0, 0x1 ;  /* 0x000080400000791a */ /* 0x002fe80000000000 */
.L_x_115:
[----:B------:R-:W-:Y:S05]  /*7d60*/  BSYNC.RECONVERGENT B0 ;  /* 0x0000000000007941 */ /* 0x000fea0003800200 */
.L_x_114:
[----:B------:R-:W-:Y:S01]  /*7d70*/  BAR.SYNC.DEFER_BLOCKING 0x1, 0x80 ;  /* 0x0042000000007b1d */ /* 0x000fe20000010000 */
[----:B------:R-:W-:Y:S04]  /*7d80*/  UIADD3 UR4, UPT, UPT, UR46, 0x1, URZ ;  /* 0x000000012e047890 */ /* 0x000fe8000fffe0ff */
[----:B------:R-:W-:Y:S04]  /*7d90*/  UISETP.NE.AND UP0, UPT, UR4, 0x4, UPT ;  /* 0x000000040400788c */ /* 0x000fe8000bf05270 */
[----:B------:R-:W-:Y:S01]  /*7da0*/  USEL UR45, UR4, URZ, UP0 ;  /* 0x000000ff042d7287 */ /* 0x000fe20008000000 */
[----:B------:R1:W-:Y:S01]  /*7db0*/  @P6 SYNCS.ARRIVE.TRANS64.RED.A1T0 RZ, [R63+URZ], RZ ;  /* 0x000000ff3fff69a7 */ /* 0x0003e200081004ff */
[----:B------:R-:W-:Y:S01]  /*7dc0*/  BSSY B1, `(.L_x_116) ;  /* 0x0000018000017945 */ /* 0x000fe20003800000 */
[----:B------:R-:W3:Y:S02]  /*7dd0*/  @P6 SYNCS.PHASECHK.TRANS64.TRYWAIT P0, [R109+URZ+0x40], R110 ;  /* 0x0000406e6d0065a7 */ /* 0x000ee400080011ff */
[----:B---3--:R-:W-:Y:S01]  /*7de0*/  @P6 SEL R60, RZ, 0x1, !P0 ;  /* 0x00000001ff3c6807 */ /* 0x008fe20004000000 */
[----:B-1----:R-:W-:Y:S06]  /*7df0*/  @!P6 BRA `(.L_x_117) ;  /* 0x000000000050e947 */ /* 0x002fec0003800000 */
        /* <DEDUP_REMOVED lines=8> */
[----:B------:R-:W-:Y:S04]  /*7e80*/  SHF.L.U32 R4, R94, 0x1f, RZ ;  /* 0x0000001f5e047819 */ /* 0x000fe800000006ff */
[----:B------:R-:W1:Y:S02]  /*7e90*/  SYNCS.PHASECHK.TRANS64.TRYWAIT P0, [R109+URZ+0x40], R4 ;  /* 0x000040046d0075a7 */ /* 0x000e6400080011ff */
[----:B-1----:R-:W-:Y:S05]  /*7ea0*/  @!P0 BRA `(.L_x_120) ;  /* 0x0000002400808947 */ /* 0x002fea0003800000 */
.L_x_119:
[----:B------:R-:W-:Y:S05]  /*7eb0*/  BSYNC B0 ;  /* 0x0000000000007941 */ /* 0x000fea0003800000 */
.L_x_118:
[----:B------:R-:W-:Y:S02]  /*7ec0*/  ISETP.NE.AND P0, PT, R61, RZ, PT ;  /* 0x000000ff3d00720c */ /* 0x000fe40003f05270 */
[----:B------:R-:W-:Y:S11]  /*7ed0*/  IADD3 R46, PT, PT, R46, 0x1, RZ ;  /* 0x000000012e2e7810 */ /* 0x000ff60007ffe0ff */
[----:B-1----:R-:W-:Y:S01]  /*7ee0*/  @P0 IMAD.IADD R4, R95, 0x1, R0 ;  /* 0x000000015f040824 */ /* 0x002fe200078e0200 */
[----:B------:R-:W-:Y:S05]  /*7ef0*/  @P0 WARPSYNC.ALL ;  /* 0x0000000000000948 */ /* 0x000fea0003800000 */
[----:B------:R1:W3:Y:S04]  /*7f00*/  @P0 LDSM.16.M88.4 R48, [R3+UR44+0x400] ;  /* 0x0004002c0330083b */ /* 0x0002e80008000200 */
[----:B------:R1:W4:Y:S04]  /*7f10*/  @P0 LDSM.16.M88.4 R56, [R2+0x400] ;  /* 0x000400000238083b */ /* 0x0003280000000200 */
[----:B------:R1:W1:Y:S04]  /*7f20*/  @P0 LDSM.16.M88.4 R64, [R0+0x400] ;  /* 0x000400000040083b */ /* 0x0002680000000200 */
[----:B------:R1:W1:Y:S02]  /*7f30*/  @P0 LDSM.16.M88.4 R72, [R4+0x400] ;  /* 0x000400000448083b */ /* 0x0002640000000200 */
.L_x_117:
[----:B------:R-:W-:Y:S05]  /*7f40*/  BSYNC B1 ;  /* 0x0000000000017941 */ /* 0x000fea0003800000 */
.L_x_116:
[----:B-1----:R-:W-:Y:S05]  /*7f50*/  VIADD R3, R39, 0x80 ;  /* 0x0000008027037836 */ /* 0x002fea0000000000 */
[----:B------:R-:W-:Y:S04]  /*7f60*/  SHF.R.U32.HI R3, RZ, 0x15, R3 ;  /* 0x00000015ff037819 */ /* 0x000fe80000011603 */
[----:B------:R-:W-:Y:S11]  /*7f70*/  LOP3.LUT P0, RZ, R3, 0x3, R86, 0x48, !PT ;  /* 0x0000000303ff7812 */ /* 0x000ff60007804856 */
[----:B------:R-:W-:Y:S02]  /*7f80*/  @!UPT UIADD3 URZ, UPT, UPT, URZ, URZ, URZ ;  /* 0x000000fffffff290 */ /* 0x000fe4000fffe0ff */
[----:B------:R-:W-:Y:S05]  /*7f90*/  @!P0 BRA `(.L_x_121) ;  /* 0x0000000000408947 */ /* 0x000fea0003800000 */
[----:B------:R-:W1:Y:S01]  /*7fa0*/  LDCU.64 UR8, c[0x4][0x70] ;  /* 0x01000e00ff0877ac */ /* 0x000e620008000a00 */
[----:B------:R-:W-:Y:S01]  /*7fb0*/  MOV R3, 0x0 ;  /* 0x0000000000037802 */ /* 0x000fe20000000f00 */
[----:B------:R-:W-:Y:S02]  /*7fc0*/  HFMA2 R12, -RZ, RZ, 0, 5.9604644775390625e-08 ;  /* 0x00000001ff0c7431 */ /* 0x000fe400000001ff */
[----:B------:R-:W-:Y:S02]  /*7fd0*/  IMAD.MOV.U32 R8, RZ, RZ, 0x192 ;  /* 0x00000192ff087424 */ /* 0x000fe400078e00ff */
[----:B------:R-:W-:Y:S01]  /*7fe0*/  IMAD.MOV.U32 R13, RZ, RZ, RZ ;  /* 0x000000ffff0d7224 */ /* 0x000fe200078e00ff */
[----:B------:R-:W5:Y:S01]  /*7ff0*/  LDCU.64 UR6, c[0x4][0x78] ;  /* 0x01000f00ff0677ac */ /* 0x000f620008000a00 */
[----:B------:R-:W2:Y:S01]  /*8000*/  LDC.64 R2, c[0x4][R3] ;  /* 0x0100000003027b82 */ /* 0x000ea20000000a00 */
[----:B------:R-:W3:Y:S01]  /*8010*/  LDCU.64 UR4, c[0x4][0x10] ;  /* 0x01000200ff0477ac */ /* 0x000ee20008000a00 */
[----:B-1----:R-:W-:Y:S01]  /*8020*/  MOV R5, UR9 ;  /* 0x0000000900057c02 */ /* 0x002fe20008000f00 */
[----:B------:R-:W-:Y:S01]  /*8030*/  IMAD.U32 R4, RZ, RZ, UR8 ;  /* 0x00000008ff047e24 */ /* 0x000fe2000f8e00ff */
[----:B-----5:R-:W-:Y:S01]  /*8040*/  MOV R7, UR7 ;  /* 0x0000000700077c02 */ /* 0x020fe20008000f00 */
[----:B------:R-:W-:Y:S01]  /*8050*/  IMAD.U32 R6, RZ, RZ, UR6 ;  /* 0x00000006ff067e24 */ /* 0x000fe2000f8e00ff */
[----:B---3--:R-:W-:Y:S01]  /*8060*/  MOV R11, UR5 ;  /* 0x00000005000b7c02 */ /* 0x008fe20008000f00 */
[----:B------:R-:W-:Y:S02]  /*8070*/  IMAD.U32 R10, RZ, RZ, UR4 ;  /* 0x00000004ff0a7e24 */ /* 0x000fe4000f8e00ff */
[----:B------:R-:W-:Y:S07]  /*8080*/  LEPC R20, `(.L_x_121) ;  /* 0x000000001014794e */ /* 0x000fee0000000000 */
[----:B--2-4-:R-:W-:Y:S05]  /*8090*/  CALL.ABS.NOINC R2 ;  /* 0x0000000002007343 */ /* 0x014fea0003c00000 */
.L_x_121:
[C---:B---3--:R-:W-:Y:S01]  /*80a0*/  SHF.L.U32 R40, R48.reuse, 0x10, RZ ;  /* 0x0000001030287819 */ /* 0x048fe200000006ff */
[----:B------:R-:W-:Y:S05]  /*80b0*/  WARPSYNC.ALL ;  /* 0x0000000000007948 */ /* 0x000fea0003800000 */
[----:B------:R-:W-:Y:S01]  /*80c0*/  R2UR UR4, R39 ;  /* 0x00000000270472ca */ /* 0x000fe200000e0000 */
[----:B------:R-:W-:Y:S01]  /*80d0*/  BSSY.RECONVERGENT B0, `(.L_x_122) ;  /* 0x000008e000007945 */ /* 0x000fe20003800200 */
[----:B------:R-:W-:Y:S02]  /*80e0*/  LOP3.LUT R43, R48, 0xffff0000, RZ, 0xc0, !PT ;  /* 0xffff0000302b7812 */ /* 0x000fe400078ec0ff */
[----:B------:R-:W-:Y:S02]  /*80f0*/  SHF.L.U32 R42, R49, 0x10, RZ ;  /* 0x00000010312a7819 */ /* 0x000fe400000006ff */
[C---:B------:R-:W-:Y:S02]  /*8100*/  SHF.L.U32 R45, R51.reuse, 0x10, RZ ;  /* 0x00000010332d7819 */ /* 0x040fe400000006ff */
[----:B------:R-:W-:Y:S02]  /*8110*/  LOP3.LUT R44, R51, 0xffff0000, RZ, 0xc0, !PT ;  /* 0xffff0000332c7812 */ /* 0x000fe400078ec0ff */
[----:B------:R-:W-:Y:S02]  /*8120*/  ISETP.NE.AND P6, PT, R98, RZ, PT ;  /* 0x000000ff6200720c */ /* 0x000fe40003fc5270 */
[----:B------:R-:W-:Y:S01]  /*8130*/  ISETP.NE.AND P0, PT, R97, RZ, PT ;  /* 0x000000ff6100720c */ /* 0x000fe20003f05270 */
[----:B------:R-:W1:Y:S01]  /*8140*/  LDTM.16dp256bit.x8 R4, tmem[UR4+0x80] ;  /* 0x00008004000479ee */ /* 0x000e6200081a0000 */
[----:B------:R-:W-:Y:S02]  /*8150*/  MOV R63, UR45 ;  /* 0x0000002d003f7c02 */ /* 0x000fe40008000f00 */
[----:B------:R-:W-:Y:S07]  /*8160*/  LEA R110, R46, UR44, 0x3 ;  /* 0x0000002c2e6e7c11 */ /* 0x000fee000f8e18ff */
[----:B------:R-:W-:Y:S02]  /*8170*/  @P6 LEA R63, R63, UR44, 0x3 ;  /* 0x0000002c3f3f6c11 */ /* 0x000fe4000f8e18ff */
[----:B------:R-:W-:Y:S02]  /*8180*/  @P6 SHF.L.U32 R109, R94, 0x1f, RZ ;  /* 0x0000001f5e6d6819 */ /* 0x000fe400000006ff */
[----:B------:R-:W-:Y:S04]  /*8190*/  @P6 IADD3 R63, PT, PT, R63, 0x60, RZ ;  /* 0x000000603f3f6810 */ /* 0x000fe80007ffe0ff */
[----:B------:R-:W-:Y:S01]  /*81a0*/  @P6 PRMT R63, R108, 0x654, R63 ;  /* 0x000006546c3f6816 */ /* 0x000fe2000000003f */
[C---:B-1----:R-:W-:Y:S01]  /*81b0*/  FMUL R0, R38.reuse, R4 ;  /* 0x0000000426007220 */ /* 0x042fe20000400000 */
[C---:B------:R-:W-:Y:S01]  /*81c0*/  FMUL R2, R38.reuse, R5 ;  /* 0x0000000526027220 */ /* 0x040fe20000400000 */
        /* <DEDUP_REMOVED lines=9> */
[----:B--2---:R-:W-:Y:S01]  /*8260*/  F2FP.BF16.F32.PACK_AB R68, R2, R0 ;  /* 0x000000000244723e */ /* 0x004fe200000010ff */
[----:B------:R-:W-:Y:S01]  /*8270*/  FMUL R5, R38, R9 ;  /* 0x0000000926057220 */ /* 0x000fe20000400000 */
[C---:B------:R-:W-:Y:S01]  /*8280*/  FFMA R7, R41.reuse, R40, R7 ;  /* 0x0000002829077223 */ /* 0x040fe20000000007 */
[----:B----4-:R-:W-:Y:S01]  /*8290*/  SHF.L.U32 R40, R56, 0x10, RZ ;  /* 0x0000001038287819 */ /* 0x010fe200000006ff */
[C---:B------:R-:W-:Y:S01]  /*82a0*/  FMUL R6, R38.reuse, R10 ;  /* 0x0000000a26067220 */ /* 0x040fe20000400000 */
[C---:B------:R-:W-:Y:S01]  /*82b0*/  FMUL R11, R38.reuse, R11 ;  /* 0x0000000b260b7220 */ /* 0x040fe20000400000 */
[----:B------:R-:W-:Y:S01]  /*82c0*/  FFMA R4, R41, R43, R4 ;  /* 0x0000002b29047223 */ /* 0x000fe20000000004 */
[----:B------:R-:W-:Y:S01]  /*82d0*/  SHF.L.U32 R43, R57, 0x10, RZ ;  /* 0x00000010392b7819 */ /* 0x000fe200000006ff */
[----:B------:R-:W-:Y:S01]  /*82e0*/  FMUL R8, R38, R12 ;  /* 0x0000000c26087220 */ /* 0x000fe20000400000 */
[----:B------:R-:W-:Y:S01]  /*82f0*/  F2FP.BF16.F32.PACK_AB R69, R7, R3 ;  /* 0x000000030745723e */ /* 0x000fe200000010ff */
[C---:B------:R-:W-:Y:S01]  /*8300*/  FFMA R5, R41.reuse, R42, R5 ;  /* 0x0000002a29057223 */ /* 0x040fe20000000005 */
[----:B------:R-:W-:Y:S01]  /*8310*/  LOP3.LUT R42, R56, 0xffff0000, RZ, 0xc0, !PT ;  /* 0xffff0000382a7812 */ /* 0x000fe200078ec0ff */
[----:B------:R-:W-:Y:S01]  /*8320*/  FFMA R6, R41, R45, R6 ;  /* 0x0000002d29067223 */ /* 0x000fe20000000006 */
[----:B------:R-:W-:Y:S01]  /*8330*/  SHF.L.U32 R45, R65, 0x10, RZ ;  /* 0x00000010412d7819 */ /* 0x000fe200000006ff */
[----:B------:R-:W-:Y:S01]  /*8340*/  FFMA R11, R41, R44, R11 ;  /* 0x0000002c290b7223 */ /* 0x000fe2000000000b */
[----:B------:R-:W-:Y:S01]  /*8350*/  F2FP.BF16.F32.PACK_AB R70, R5, R4 ;  /* 0x000000040546723e */ /* 0x000fe200000010ff */
[----:B------:R-:W-:Y:S01]  /*8360*/  FFMA R8, R41, R40, R8 ;  /* 0x0000002829087223 */ /* 0x000fe20000000008 */
[----:B------:R-:W-:Y:S01]  /*8370*/  LOP3.LUT R40, R57, 0xffff0000, RZ, 0xc0, !PT ;  /* 0xffff000039287812 */ /* 0x000fe200078ec0ff */
[C---:B------:R-:W-:Y:S01]  /*8380*/  FMUL R9, R38.reuse, R13 ;  /* 0x0000000d26097220 */ /* 0x040fe20000400000 */
[----:B------:R-:W-:Y:S01]  /*8390*/  F2FP.BF16.F32.PACK_AB R71, R11, R6 ;  /* 0x000000060b47723e */ /* 0x000fe200000010ff */
[C---:B------:R-:W-:Y:S01]  /*83a0*/  FMUL R10, R38.reuse, R14 ;  /* 0x0000000e260a7220 */ /* 0x040fe20000400000 */
[----:B------:R-:W-:Y:S01]  /*83b0*/  LOP3.LUT R44, R75, 0xffff0000, RZ, 0xc0, !PT ;  /* 0xffff00004b2c7812 */ /* 0x000fe200078ec0ff */
[----:B------:R-:W-:Y:S01]  /*83c0*/  FMUL R15, R38, R15 ;  /* 0x0000000f260f7220 */ /* 0x000fe20000400000 */
        /* <DEDUP_REMOVED lines=8> */
[----:B------:R-:W-:Y:S01]  /*8450*/  FMUL R13, R38, R17 ;  /* 0x00000011260d7220 */ /* 0x000fe20000400000 */
[----:B------:R-:W-:Y:S01]  /*8460*/  F2FP.BF16.F32.PACK_AB R53, R15, R10 ;  /* 0x0000000a0f35723e */ /* 0x000fe200000010ff */
[C---:B------:R-:W-:Y:S01]  /*8470*/  FFMA R12, R41.reuse, R42, R12 ;  /* 0x0000002a290c7223 */ /* 0x040fe2000000000c */
[----:B------:R-:W-:Y:S01]  /*8480*/  LOP3.LUT R42, R64, 0xffff0000, RZ, 0xc0, !PT ;  /* 0xffff0000402a7812 */ /* 0x000fe200078ec0ff */
[C---:B------:R-:W-:Y:S01]  /*8490*/  FMUL R14, R38.reuse, R18 ;  /* 0x00000012260e7220 */ /* 0x040fe20000400000 */
[----:B------:R-:W-:Y:S01]  /*84a0*/  FFMA R13, R41, R40, R13 ;  /* 0x00000028290d7223 */ /* 0x000fe2000000000d */
[----:B------:R-:W-:Y:S01]  /*84b0*/  LOP3.LUT R40, R59, 0xffff0000, RZ, 0xc0, !PT ;  /* 0xffff00003b287812 */ /* 0x000fe200078ec0ff */
[----:B------:R-:W-:Y:S01]  /*84c0*/  FMUL R19, R38, R19 ;  /* 0x0000001326137220 */ /* 0x000fe20000400000 */
[----:B------:R-:W-:Y:S01]  /*84d0*/  FFMA R14, R41, R43, R14 ;  /* 0x0000002b290e7223 */ /* 0x000fe2000000000e */
[----:B------:R-:W-:Y:S01]  /*84e0*/  SHF.L.U32 R43, R64, 0x10, RZ ;  /* 0x00000010402b7819 */ /* 0x000fe200000006ff */
[C---:B------:R-:W-:Y:S01]  /*84f0*/  FMUL R16, R38.reuse, R20 ;  /* 0x0000001426107220 */ /* 0x040fe20000400000 */
[----:B------:R-:W-:Y:S01]  /*8500*/  F2FP.BF16.F32.PACK_AB R54, R13, R12 ;  /* 0x0000000c0d36723e */ /* 0x000fe200000010ff */
[----:B------:R1:W-:Y:S01]  /*8510*/  STSM.16.M88.4 [R100+0x4400], R68 ;  /* 0x0044004464007844 */ /* 0x0003e20000000200 */
        /* <DEDUP_REMOVED lines=24> */
[----:B------:R2:W-:Y:S01]  /*86a0*/  STSM.16.M88.4 [R99+0x4400], R52 ;  /* 0x0044003463007844 */ /* 0x0005e20000000200 */
[----:B------:R-:W-:Y:S01]  /*86b0*/  FFMA R27, R41, R42, R27 ;  /* 0x0000002a291b7223 */ /* 0x000fe2000000001b */
[----:B------:R-:W-:Y:S01]  /*86c0*/  LOP3.LUT R42, R72, 0xffff0000, RZ, 0xc0, !PT ;  /* 0xffff0000482a7812 */ /* 0x000fe200078ec0ff */
[C---:B------:R-:W-:Y:S01]  /*86d0*/  FMUL R24, R38.reuse, R28 ;  /* 0x0000001c26187220 */ /* 0x040fe20000400000 */
[C---:B------:R-:W-:Y:S01]  /*86e0*/  FMUL R25, R38.reuse, R29 ;  /* 0x0000001d26197220 */ /* 0x040fe20000400000 */
[C---:B------:R-:W-:Y:S01]  /*86f0*/  FMUL R26, R38.reuse, R30 ;  /* 0x0000001e261a7220 */ /* 0x040fe20000400000 */
[----:B-1----:R-:W-:Y:S01]  /*8700*/  F2FP.BF16.F32.PACK_AB R68, R17, R16 ;  /* 0x000000101144723e */ /* 0x002fe200000010ff */
[C---:B------:R-:W-:Y:S01]  /*8710*/  FFMA R24, R41.reuse, R40, R24 ;  /* 0x0000002829187223 */ /* 0x040fe20000000018 */
[C---:B------:R-:W-:Y:S01]  /*8720*/  FFMA R25, R41.reuse, R42, R25 ;  /* 0x0000002a29197223 */ /* 0x040fe20000000019 */
[----:B------:R-:W-:Y:S01]  /*8730*/  FFMA R26, R41, R43, R26 ;  /* 0x0000002b291a7223 */ /* 0x000fe2000000001a */
[----:B------:R-:W-:Y:S01]  /*8740*/  LOP3.LUT R40, R73, 0xffff0000, RZ, 0xc0, !PT ;  /* 0xffff000049287812 */ /* 0x000fe200078ec0ff */
        /* <DEDUP_REMOVED lines=38> */
.L_x_123:
[----:B------:R-:W-:Y:S05]  /*89b0*/  BSYNC.RECONVERGENT B0 ;  /* 0x0000000000007941 */ /* 0x000fea0003800200 */
.L_x_122:
        /* <DEDUP_REMOVED lines=20> */
.L_x_127:
[----:B------:R-:W-:Y:S05]  /*8b00*/  BSYNC B0 ;  /* 0x0000000000007941 */ /* 0x000fea0003800000 */
.L_x_126:
[----:B------:R-:W-:Y:S11]  /*8b10*/  ISETP.NE.AND P0, PT, R61, RZ, PT ;  /* 0x000000ff3d00720c */ /* 0x000ff60003f05270 */
[----:B------:R-:W-:Y:S02]  /*8b20*/  @!UPT UIADD3 URZ, UPT, UPT, URZ, URZ, URZ ;  /* 0x000000fffffff290 */ /* 0x000fe4000fffe0ff */
[----:B------:R-:W-:Y:S01]  /*8b30*/  @P0 IADD3 R2, PT, PT, R95, R62, RZ ;  /* 0x0000003e5f020210 */ /* 0x000fe20007ffe0ff */
[----:B------:R-:W-:Y:S05]  /*8b40*/  @P0 WARPSYNC.ALL ;  /* 0x0000000000000948 */ /* 0x000fea0003800000 */
[----:B------:R3:W4:Y:S04]  /*8b50*/  @P0 LDSM.16.M88.4 R48, [R46+UR44+0x400] ;  /* 0x0004002c2e30083b */ /* 0x0007280008000200 */
[----:B------:R3:W1:Y:S04]  /*8b60*/  @P0 LDSM.16.M88.4 R56, [R0+0x400] ;  /* 0x000400000038083b */ /* 0x0006680000000200 */
[----:B------:R3:W1:Y:S04]  /*8b70*/  @P0 LDSM.16.M88.4 R64, [R62+0x400] ;  /* 0x000400003e40083b */ /* 0x0006680000000200 */
[----:B------:R3:W1:Y:S02]  /*8b80*/  @P0 LDSM.16.M88.4 R72, [R2+0x400] ;  /* 0x000400000248083b */ /* 0x0006640000000200 */
.L_x_125:
[----:B------:R-:W-:Y:S05]  /*8b90*/  BSYNC B1 ;  /* 0x0000000000017941 */ /* 0x000fea0003800000 */
.L_x_124:
        /* <DEDUP_REMOVED lines=11> */
[----:B---3--:R-:W3:Y:S01]  /*8c50*/  LDC.64 R2, c[0x4][R3] ;  /* 0x0100000003027b82 */ /* 0x008ee20000000a00 */
[----:B------:R-:W2:Y:S01]  /*8c60*/  LDCU.64 UR4, c[0x4][0x10] ;  /* 0x01000200ff0477ac */ /* 0x000ea20008000a00 */
[----:B-1----:R-:W-:Y:S01]  /*8c70*/  MOV R5, UR9 ;  /* 0x0000000900057c02 */ /* 0x002fe20008000f00 */
[----:B------:R-:W-:Y:S01]  /*8c80*/  IMAD.U32 R4, RZ, RZ, UR8 ;  /* 0x00000008ff047e24 */ /* 0x000fe2000f8e00ff */
[----:B-----5:R-:W-:Y:S01]  /*8c90*/  MOV R7, UR7 ;  /* 0x0000000700077c02 */ /* 0x020fe20008000f00 */
[----:B------:R-:W-:Y:S01]  /*8ca0*/  IMAD.U32 R6, RZ, RZ, UR6 ;  /* 0x00000006ff067e24 */ /* 0x000fe2000f8e00ff */
[----:B--2---:R-:W-:Y:S01]  /*8cb0*/  MOV R11, UR5 ;  /* 0x00000005000b7c02 */ /* 0x004fe20008000f00 */
[----:B------:R-:W-:Y:S02]  /*8cc0*/  IMAD.U32 R10, RZ, RZ, UR4 ;  /* 0x00000004ff0a7e24 */ /* 0x000fe4000f8e00ff */
[----:B------:R-:W-:Y:S07]  /*8cd0*/  LEPC R20, `(.L_x_129) ;  /* 0x000000001014794e */ /* 0x000fee0000000000 */
[----:B---34-:R-:W-:Y:S05]  /*8ce0*/  CALL.ABS.NOINC R2 ;  /* 0x0000000002007343 */ /* 0x018fea0003c00000 */
.L_x_129:
[----:B------:R-:W-:Y:S01]  /*8cf0*/  ISETP.NE.AND P0, PT, R97, RZ, PT ;  /* 0x000000ff6100720c */ /* 0x000fe20003f05270 */
[----:B------:R-:W-:Y:S05]  /*8d00*/  WARPSYNC.ALL ;  /* 0x0000000000007948 */ /* 0x000fea0003800000 */
[----:B------:R-:W-:Y:S01]  /*8d10*/  R2UR UR4, R39 ;  /* 0x00000000270472ca */ /* 0x000fe200000e0000 */
[----:B------:R-:W1:Y:S01]  /*8d20*/  S2UR UR6, SR_CgaCtaId ;  /* 0x00000000000679c3 */ /* 0x000e620000008800 */
[C---:B----4-:R-:W-:Y:S01]  /*8d30*/  SHF.L.U32 R40, R48.reuse, 0x10, RZ ;  /* 0x0000001030287819 */ /* 0x050fe200000006ff */
[----:B------:R-:W-:Y:S01]  /*8d40*/  BSSY.RECONVERGENT B0, `(.L_x_130) ;  /* 0x000008b000007945 */ /* 0x000fe20003800200 */
[----:B------:R-:W-:Y:S02]  /*8d50*/  LOP3.LUT R42, R48, 0xffff0000, RZ, 0xc0, !PT ;  /* 0xffff0000302a7812 */ /* 0x000fe400078ec0ff */
[C---:B------:R-:W-:Y:S02]  /*8d60*/  SHF.L.U32 R43, R49.reuse, 0x10, RZ ;  /* 0x00000010312b7819 */ /* 0x040fe400000006ff */
[----:B------:R-:W-:Y:S02]  /*8d70*/  LOP3.LUT R44, R49, 0xffff0000, RZ, 0xc0, !PT ;  /* 0xffff0000312c7812 */ /* 0x000fe400078ec0ff */
[C---:B------:R-:W-:Y:S02]  /*8d80*/  SHF.L.U32 R45, R50.reuse, 0x10, RZ ;  /* 0x00000010322d7819 */ /* 0x040fe400000006ff */
[----:B---3--:R-:W-:Y:S01]  /*8d90*/  LOP3.LUT R46, R50, 0xffff0000, RZ, 0xc0, !PT ;  /* 0xffff0000322e7812 */ /* 0x008fe200078ec0ff */
[----:B------:R-:W3:Y:S01]  /*8da0*/  LDTM.16dp256bit.x8 R4, tmem[UR4+0xc0] ;  /* 0x0000c004000479ee */ /* 0x000ee200081a0000 */
[C---:B------:R-:W-:Y:S01]  /*8db0*/  SHF.L.U32 R47, R51.reuse, 0x10, RZ ;  /* 0x00000010332f7819 */ /* 0x040fe200000006ff */
[----:B------:R-:W-:Y:S01]  /*8dc0*/  NOP ;  /* 0x0000000000007918 */ /* 0x000fe20000000000 */
[----:B------:R-:W-:Y:S02]  /*8dd0*/  LOP3.LUT R49, R51, 0xffff0000, RZ, 0xc0, !PT ;  /* 0xffff000033317812 */ /* 0x000fe400078ec0ff */
[----:B------:R-:W-:Y:S02]  /*8de0*/  R2UR UR5, R101 ;  /* 0x00000000650572ca */ /* 0x000fe400000e0000 */
[C---:B------:R-:W-:Y:S02]  /*8df0*/  SHF.L.U32 R48, R56.reuse, 0x10, RZ ;  /* 0x0000001038307819 */ /* 0x040fe400000006ff */
[----:B------:R-:W-:Y:S02]  /*8e00*/  LOP3.LUT R51, R56, 0xffff0000, RZ, 0xc0, !PT ;  /* 0xffff000038337812 */ /* 0x000fe400078ec0ff */
[C---:B------:R-:W-:Y:S02]  /*8e10*/  SHF.L.U32 R50, R57.reuse, 0x10, RZ ;  /* 0x0000001039327819 */ /* 0x040fe400000006ff */
[----:B--2---:R-:W-:Y:S02]  /*8e20*/  LOP3.LUT R52, R57, 0xffff0000, RZ, 0xc0, !PT ;  /* 0xffff000039347812 */ /* 0x004fe400078ec0ff */
[C---:B------:R-:W-:Y:S02]  /*8e30*/  SHF.L.U32 R53, R58.reuse, 0x10, RZ ;  /* 0x000000103a357819 */ /* 0x040fe400000006ff */
[----:B------:R-:W-:Y:S01]  /*8e40*/  LOP3.LUT R54, R58, 0xffff0000, RZ, 0xc0, !PT ;  /* 0xffff00003a367812 */ /* 0x000fe200078ec0ff */
[----:B------:R-:W-:Y:S01]  /*8e50*/  UIADD3 UR4, UPT, UPT, UR5, 0xd0, URZ ;  /* 0x000000d005047890 */ /* 0x000fe2000fffe0ff */
[C---:B------:R-:W-:Y:S02]  /*8e60*/  SHF.L.U32 R55, R59.reuse, 0x10, RZ ;  /* 0x000000103b377819 */ /* 0x040fe400000006ff */
[----:B------:R-:W-:Y:S02]  /*8e70*/  LOP3.LUT R56, R59, 0xffff0000, RZ, 0xc0, !PT ;  /* 0xffff00003b387812 */ /* 0x000fe400078ec0ff */
[----:B------:R-:W-:Y:S01]  /*8e80*/  SHF.L.U32 R57, R64, 0x10, RZ ;  /* 0x0000001040397819 */ /* 0x000fe200000006ff */
[----:B-1----:R-:W-:Y:S01]  /*8e90*/  UPRMT UR4, UR6, 0x654, UR4 ;  /* 0x0000065406047896 */ /* 0x002fe20008000004 */
[C---:B---3--:R-:W-:Y:S01]  /*8ea0*/  FMUL R4, R38.reuse, R4 ;  /* 0x0000000426047220 */ /* 0x048fe20000400000 */
[C---:B------:R-:W-:Y:S01]  /*8eb0*/  FMUL R5, R38.reuse, R5 ;  /* 0x0000000526057220 */ /* 0x040fe20000400000 */
[----:B------:R-:W-:Y:S01]  /*8ec0*/  FMUL R6, R38, R6 ;  /* 0x0000000626067220 */ /* 0x000fe20000400000 */
[----:B------:R-:W-:Y:S01]  /*8ed0*/  LOP3.LUT R58, R64, 0xffff0000, RZ, 0xc0, !PT ;  /* 0xffff0000403a7812 */ /* 0x000fe200078ec0ff */
[C---:B------:R-:W-:Y:S01]  /*8ee0*/  FFMA R4, R41.reuse, R40, R4 ;  /* 0x0000002829047223 */ /* 0x040fe20000000004 */
[----:B------:R-:W-:Y:S01]  /*8ef0*/  FFMA R5, R41, R42, R5 ;  /* 0x0000002a29057223 */ /* 0x000fe20000000005 */
[----:B------:R-:W-:Y:S01]  /*8f00*/  SHF.L.U32 R59, R65, 0x10, RZ ;  /* 0x00000010413b7819 */ /* 0x000fe200000006ff */
[----:B------:R-:W-:Y:S01]  /*8f10*/  FFMA R6, R41, R43, R6 ;  /* 0x0000002b29067223 */ /* 0x000fe20000000006 */
[----:B------:R-:W-:Y:S01]  /*8f20*/  SYNCS.ARRIVE.TRANS64.RED.A1T0 RZ, [UR4], RZ ;  /* 0x000000ffffff79a7 */ /* 0x000fe20008100404 */
[C---:B------:R-:W-:Y:S01]  /*8f30*/  FMUL R7, R38.reuse, R7 ;  /* 0x0000000726077220 */ /* 0x040fe20000400000 */
[----:B------:R-:W-:Y:S01]  /*8f40*/  LOP3.LUT R60, R65, 0xffff0000, RZ, 0xc0, !PT ;  /* 0xffff0000413c7812 */ /* 0x000fe200078ec0ff */
[C---:B------:R-:W-:Y:S01]  /*8f50*/  FMUL R8, R38.reuse, R8 ;  /* 0x0000000826087220 */ /* 0x040fe20000400000 */
[----:B------:R-:W-:Y:S01]  /*8f60*/  F2FP.BF16.F32.PACK_AB R104, R5, R4 ;  /* 0x000000040568723e */ /* 0x000fe200000010ff */
[C---:B------:R-:W-:Y:S01]  /*8f70*/  FFMA R7, R41.reuse, R44, R7 ;  /* 0x0000002c29077223 */ /* 0x040fe20000000007 */
[----:B------:R-:W-:Y:S01]  /*8f80*/  FMUL R9, R38, R9 ;  /* 0x0000000926097220 */ /* 0x000fe20000400000 */
[----:B------:R-:W-:Y:S01]  /*8f90*/  FFMA R8, R41, R45, R8 ;  /* 0x0000002d29087223 */ /* 0x000fe20000000008 */
[----:B------:R-:W-:Y:S01]  /*8fa0*/  SHF.L.U32 R61, R66, 0x10, RZ ;  /* 0x00000010423d7819 */ /* 0x000fe200000006ff */
[C---:B------:R-:W-:Y:S01]  /*8fb0*/  FMUL R0, R38.reuse, R10 ;  /* 0x0000000a26007220 */ /* 0x040fe20000400000 */
[----:B------:R-:W-:Y:S01]  /*8fc0*/  F2FP.BF16.F32.PACK_AB R105, R7, R6 ;  /* 0x000000060769723e */ /* 0x000fe200000010ff */
[C---:B------:R-:W-:Y:S01]  /*8fd0*/  FFMA R9, R41.reuse, R46, R9 ;  /* 0x0000002e29097223 */ /* 0x040fe20000000009 */
[----:B------:R-:W-:Y:S01]  /*8fe0*/  FMUL R2, R38, R11 ;  /* 0x0000000b26027220 */ /* 0x000fe20000400000 */
[----:B------:R-:W-:Y:S01]  /*8ff0*/  FFMA R0, R41, R47, R0 ;  /* 0x0000002f29007223 */ /* 0x000fe20000000000 */
[----:B------:R-:W-:Y:S01]  /*9000*/  LOP3.LUT R62, R66, 0xffff0000, RZ, 0xc0, !PT ;  /* 0xffff0000423e7812 */ /* 0x000fe200078ec0ff */
[C---:B------:R-:W-:Y:S01]  /*9010*/  FMUL R3, R38.reuse, R12 ;  /* 0x0000000c26037220 */ /* 0x040fe20000400000 */
[----:B------:R-:W-:Y:S01]  /*9020*/  F2FP.BF16.F32.PACK_AB R106, R9, R8 ;  /* 0x00000008096a723e */ /* 0x000fe200000010ff */
[C---:B------:R-:W-:Y:S01]  /*9030*/  FFMA R2, R41.reuse, R49, R2 ;  /* 0x0000003129027223 */ /* 0x040fe20000000002 */
[C---:B------:R-:W-:Y:S01]  /*9040*/  FMUL R10, R38.reuse, R13 ;  /* 0x0000000d260a7220 */ /* 0x040fe20000400000 */
[----:B------:R-:W-:Y:S01]  /*9050*/  FFMA R3, R41, R48, R3 ;  /* 0x0000003029037223 */ /* 0x000fe20000000003 */
[----:B------:R-:W-:Y:S01]  /*9060*/  SHF.L.U32 R63, R67, 0x10, RZ ;  /* 0x00000010433f7819 */ /* 0x000fe200000006ff */
[----:B------:R-:W-:Y:S01]  /*9070*/  FMUL R11, R38, R14 ;  /* 0x0000000e260b7220 */ /* 0x000fe20000400000 */
[----:B------:R-:W-:Y:S01]  /*9080*/  F2FP.BF16.F32.PACK_AB R107, R2, R0 ;  /* 0x00000000026b723e */ /* 0x000fe200000010ff */
[C---:B------:R-:W-:Y:S01]  /*9090*/  FFMA R10, R41.reuse, R51, R10 ;  /* 0x00000033290a7223 */ /* 0x040fe2000000000a */
[----:B------:R-:W-:Y:S01]  /*90a0*/  FMUL R15, R38, R15 ;  /* 0x0000000f260f7220 */ /* 0x000fe20000400000 */
[----:B------:R-:W-:Y:S01]  /*90b0*/  FFMA R11, R41, R50, R11 ;  /* 0x00000032290b7223 */ /* 0x000fe2000000000b */
[----:B------:R-:W-:Y:S01]  /*90c0*/  LOP3.LUT R64, R67, 0xffff0000, RZ, 0xc0, !PT ;  /* 0xffff000043407812 */ /* 0x000fe200078ec0ff */
[----:B------:R1:W-:Y:S01]  /*90d0*/  STSM.16.M88.4 [R100+0x6400], R104 ;  /* 0x0064006864007844 */ /* 0x0003e20000000200 */
[----:B------:R-:W-:Y:S01]  /*90e0*/  F2FP.BF16.F32.PACK_AB R112, R10, R3 ;  /* 0x000000030a70723e */ /* 0x000fe200000010ff */
[C---:B------:R-:W-:Y:S01]  /*90f0*/  FFMA R15, R41.reuse, R52, R15 ;  /* 0x00000034290f7223 */ /* 0x040fe2000000000f */
[C---:B------:R-:W-:Y:S01]  /*9100*/  FMUL R12, R38.reuse, R16 ;  /* 0x00000010260c7220 */ /* 0x040fe20000400000 */
[C---:B------:R-:W-:Y:S01]  /*9110*/  FMUL R13, R38.reuse, R17 ;  /* 0x00000011260d7220 */ /* 0x040fe20000400000 */
[----:B------:R-:W-:Y:S01]  /*9120*/  FMUL R14, R38, R18 ;  /* 0x00000012260e7220 */ /* 0x000fe20000400000 */
[----:B------:R-:W-:Y:S01]  /*9130*/  SHF.L.U32 R65, R72, 0x10, RZ ;  /* 0x0000001048417819 */ /* 0x000fe200000006ff */
[----:B------:R-:W-:Y:S01]  /*9140*/  FFMA R12, R41, R53, R12 ;  /* 0x00000035290c7223 */ /* 0x000fe2000000000c */
[----:B------:R-:W-:Y:S01]  /*9150*/  F2FP.BF16.F32.PACK_AB R113, R15, R11 ;  /* 0x0000000b0f71723e */ /* 0x000fe200000010ff */
[C---:B------:R-:W-:Y:S01]  /*9160*/  FFMA R13, R41.reuse, R54, R13 ;  /* 0x00000036290d7223 */ /* 0x040fe2000000000d */
[----:B------:R-:W-:Y:S01]  /*9170*/  FFMA R14, R41, R55, R14 ;  /* 0x00000037290e7223 */ /* 0x000fe2000000000e */
[----:B------:R-:W-:Y:S01]  /*9180*/  FMUL R19, R38, R19 ;  /* 0x0000001326137220 */ /* 0x000fe20000400000 */
[----:B------:R-:W-:Y:S01]  /*9190*/  LOP3.LUT R66, R72, 0xffff0000, RZ, 0xc0, !PT ;  /* 0xffff000048427812 */ /* 0x000fe200078ec0ff */
[C---:B------:R-:W-:Y:S01]  /*91a0*/  FMUL R16, R38.reuse, R20 ;  /* 0x0000001426107220 */ /* 0x040fe20000400000 */
[----:B------:R-:W-:Y:S01]  /*91b0*/  F2FP.BF16.F32.PACK_AB R114, R13, R12 ;  /* 0x0000000c0d72723e */ /* 0x000fe200000010ff */
[C---:B------:R-:W-:Y:S01]  /*91c0*/  FFMA R19, R41.reuse, R56, R19 ;  /* 0x0000003829137223 */ /* 0x040fe20000000013 */
[C---:B------:R-:W-:Y:S01]  /*91d0*/  FMUL R17, R38.reuse, R21 ;  /* 0x0000001526117220 */ /* 0x040fe20000400000 */
[----:B------:R-:W-:Y:S01]  /*91e0*/  FFMA R16, R41, R57, R16 ;  /* 0x0000003929107223 */ /* 0x000fe20000000010 */
[----:B------:R-:W-:Y:S01]  /*91f0*/  SHF.L.U32 R67, R73, 0x10, RZ ;  /* 0x0000001049437819 */ /* 0x000fe200000006ff */
[C---:B------:R-:W-:Y:S01]  /*9200*/  FMUL R18, R38.reuse, R22 ;  /* 0x0000001626127220 */ /* 0x040fe20000400000 */
[----:B------:R-:W-:Y:S01]  /*9210*/  F2FP.BF16.F32.PACK_AB R115, R19, R14 ;  /* 0x0000000e1373723e */ /* 0x000fe200000010ff */
[C---:B------:R-:W-:Y:S01]  /*9220*/  FFMA R17, R41.reuse, R58, R17 ;  /* 0x0000003a29117223 */ /* 0x040fe20000000011 */
[C---:B------:R-:W-:Y:S01]  /*9230*/  FMUL R23, R38.reuse, R23 ;  /* 0x0000001726177220 */ /* 0x040fe20000400000 */
        /* <DEDUP_REMOVED lines=12> */
[C---:B------:R-:W-:Y:S01]  /*9300*/  FMUL R27, R38.reuse, R27 ;  /* 0x0000001b261b7220 */ /* 0x040fe20000400000 */
[C---:B------:R-:W-:Y:S01]  /*9310*/  FMUL R24, R38.reuse, R28 ;  /* 0x0000001c26187220 */ /* 0x040fe20000400000 */
[C---:B------:R-:W-:Y:S01]  /*9320*/  FMUL R25, R38.reuse, R29 ;  /* 0x0000001d26197220 */ /* 0x040fe20000400000 */
[C---:B------:R-:W-:Y:S01]  /*9330*/  FFMA R22, R41.reuse, R63, R22 ;  /* 0x0000003f29167223 */ /* 0x040fe20000000016 */
[C---:B------:R-:W-:Y:S01]  /*9340*/  FMUL R26, R38.reuse, R30 ;  /* 0x0000001e261a7220 */ /* 0x040fe20000400000 */
[C---:B------:R-:W-:Y:S01]  /*9350*/  FFMA R27, R41.reuse, R64, R27 ;  /* 0x00000040291b7223 */ /* 0x040fe2000000001b */
[----:B------:R-:W-:Y:S01]  /*9360*/  FMUL R31, R38, R31 ;  /* 0x0000001f261f7220 */ /* 0x000fe20000400000 */
[C---:B------:R-:W-:Y:S01]  /*9370*/  FFMA R24, R41.reuse, R65, R24 ;  /* 0x0000004129187223 */ /* 0x040fe20000000018 */
[----:B------:R-:W-:Y:S01]  /*9380*/  LOP3.LUT R70, R74, 0xffff0000, RZ, 0xc0, !PT ;  /* 0xffff00004a467812 */ /* 0x000fe200078ec0ff */
[C---:B------:R-:W-:Y:S01]  /*9390*/  FMUL R28, R38.reuse, R32 ;  /* 0x00000020261c7220 */ /* 0x040fe20000400000 */
[----:B------:R-:W-:Y:S01]  /*93a0*/  FFMA R25, R41, R66, R25 ;  /* 0x0000004229197223 */ /* 0x000fe20000000019 */
[----:B------:R-:W-:Y:S01]  /*93b0*/  SHF.L.U32 R71, R75, 0x10, RZ ;  /* 0x000000104b477819 */ /* 0x000fe200000006ff */
[C---:B------:R-:W-:Y:S01]  /*93c0*/  FMUL R29, R38.reuse, R33 ;  /* 0x00000021261d7220 */ /* 0x040fe20000400000 */
[----:B------:R-:W-:Y:S01]  /*93d0*/  FFMA R26, R41, R67, R26 ;  /* 0x00000043291a7223 */ /* 0x000fe2000000001a */
[----:B------:R-:W-:Y:S01]  /*93e0*/  LOP3.LUT R72, R75, 0xffff0000, RZ, 0xc0, !PT ;  /* 0xffff00004b487812 */ /* 0x000fe200078ec0ff */
        /* <DEDUP_REMOVED lines=31> */
[----:B--2---:R-:W-:Y:S04]  /*95e0*/  DEPBAR.LE SB0, 0x1 ;  /* 0x000080400000791a */ /* 0x004fe80000000000 */
.L_x_131:
[----:B------:R-:W-:Y:S05]  /*95f0*/  BSYNC.RECONVERGENT B0 ;  /* 0x0000000000007941 */ /* 0x000fea0003800200 */
.L_x_130:
[----:B------:R-:W-:Y:S01]  /*9600*/  BAR.SYNC.DEFER_BLOCKING 0x1, 0x80 ;  /* 0x0042000000007b1d */ /* 0x000fe20000010000 */
[----:B------:R-:W-:Y:S01]  /*9610*/  UISETP.NE.AND UP0, UPT, UR47, -0x4, UPT ;  /* 0xfffffffc2f00788c */ /* 0x000fe2000bf05270 */
[----:B------:R-:W-:Y:S08]  /*9620*/  IADD3 R0, PT, PT, R36, 0x1, RZ ;  /* 0x0000000124007810 */ /* 0x000ff00007ffe0ff */
[----:B------:R-:W-:Y:S05]  /*9630*/  BRA.U !UP0, `(.L_x_132) ;  /* 0x0000000108247547 */ /* 0x000fea000b800000 */
[----:B------:R-:W-:Y:S01]  /*9640*/  ISETP.NE.AND P0, PT, R98, RZ, PT ;  /* 0x000000ff6200720c */ /* 0x000fe20003f05270 */
[----:B------:R-:W-:Y:S01]  /*9650*/  IMAD.U32 R2, RZ, RZ, UR46 ;  /* 0x0000002eff027e24 */ /* 0x000fe2000f8e00ff */
[----:B------:R-:W-:Y:S04]  /*9660*/  UIADD3 UR4, UPT, UPT, UR46, 0x1, URZ ;  /* 0x000000012e047890 */ /* 0x000fe8000fffe0ff */
[----:B------:R-:W-:Y:S04]  /*9670*/  UISETP.NE.AND UP0, UPT, UR4, 0x4, UPT ;  /* 0x000000040400788c */ /* 0x000fe8000bf05270 */
[----:B------:R-:W-:Y:S03]  /*9680*/  USEL UR46, UR4, URZ, UP0 ;  /* 0x000000ff042e7287 */ /* 0x000fe60008000000 */
[----:B------:R-:W-:Y:S05]  /*9690*/  @P0 LEA R2, R2, UR44, 0x3 ;  /* 0x0000002c02020c11 */ /* 0x000fea000f8e18ff */
[----:B------:R-:W-:Y:S05]  /*96a0*/  @P0 VIADD R3, R2, 0x60 ;  /* 0x0000006002030836 */ /* 0x000fea0000000000 */
[----:B------:R-:W-:Y:S04]  /*96b0*/  @P0 PRMT R3, R108, 0x654, R3 ;  /* 0x000006546c030816 */ /* 0x000fe80000000003 */
[----:B------:R2:W-:Y:S03]  /*96c0*/  @P0 SYNCS.ARRIVE.TRANS64.RED.A1T0 RZ, [R3+URZ], RZ ;  /* 0x000000ff03ff09a7 */ /* 0x0005e600081004ff */
.L_x_132:
[----:B------:R-:W-:Y:S01]  /*96d0*/  R2UR UR5, R87 ;  /* 0x00000000570572ca */ /* 0x000fe200000e0000 */
[----:B------:R-:W-:Y:S01]  /*96e0*/  UISETP.NE.AND UP0, UPT, UR61, URZ, UPT ;  /* 0x000000ff3d00728c */ /* 0x000fe2000bf05270 */
[----:B------:R-:W-:Y:S01]  /*96f0*/  R2UR UR4, R88 ;  /* 0x00000000580472ca */ /* 0x000fe200000e0000 */
[----:B------:R-:W-:Y:S01]  /*9700*/  UIADD3 UR47, UPT, UPT, UR47, 0x4, URZ ;  /* 0x000000042f2f7890 */ /* 0x000fe2000fffe0ff */
[----:B------:R-:W-:Y:S01]  /*9710*/  ISETP.NE.AND P0, PT, R91, 0x2, PT ;  /* 0x000000025b00780c */ /* 0x000fe20003f05270 */
[----:B------:R-:W-:Y:S01]  /*9720*/  UMOV UR36, UR60 ;  /* 0x0000003c00247c82 */ /* 0x000fe20008000000 */
[----:B------:R-:W-:Y:S02]  /*9730*/  ISETP.NE.AND P1, PT, R0, 0x4, PT ;  /* 0x000000040000780c */ /* 0x000fe40003f25270 */
[----:B--2---:R-:W-:Y:S02]  /*9740*/  SEL R3, RZ, 0x1, P0 ;  /* 0x00000001ff037807 */ /* 0x004fe40000000000 */
[----:B------:R-:W-:Y:S02]  /*9750*/  SEL R2, RZ, 0x1, P1 ;  /* 0x00000001ff027807 */ /* 0x000fe40000800000 */
[----:B------:R-:W-:Y:S01]  /*9760*/  LOP3.LUT R92, R92, R3, RZ, 0x3c, !PT ;  /* 0x000000035c5c7212 */ /* 0x000fe200078e3cff */
[----:B------:R-:W-:Y:S01]  /*9770*/  UIADD3 UR20, UPT, UPT, UR37, UR5, URZ ;  /* 0x0000000525147290 */ /* 0x000fe2000fffe0ff */
[----:B------:R-:W-:Y:S01]  /*9780*/  LOP3.LUT R93, R93, R2, RZ, 0x3c, !PT ;  /* 0x000000025d5d7212 */ /* 0x000fe200078e3cff */
[----:B------:R-:W-:Y:S01]  /*9790*/  UIADD3 UR16, UPT, UPT, UR38, UR4, URZ ;  /* 0x0000000426107290 */ /* 0x000fe2000fffe0ff */
[----:B------:R-:W-:Y:S02]  /*97a0*/  SEL R91, R91, RZ, P0 ;  /* 0x000000ff5b5b7207 */ /* 0x000fe40000000000 */
[----:B------:R-:W-:Y:S01]  /*97b0*/  SEL R36, R0, RZ, P1 ;  /* 0x000000ff00247207 */ /* 0x000fe20000800000 */
[----:B------:R-:W-:Y:S08]  /*97c0*/  BRA.U UP0, `(.L_x_133) ;  /* 0xffffffbd00b87547 */ /* 0x000ff0000b83ffff */
[----:B------:R-:W2:Y:S01]  /*97d0*/  LDCU.64 UR4, c[0x0][0x888] ;  /* 0x00011100ff0477ac */ /* 0x000ea20008000a00 */
[----:B------:R-:W3:Y:S01]  /*97e0*/  LDCU.64 UR6, c[0x0][0x890] ;  /* 0x00011200ff0677ac */ /* 0x000ee20008000a00 */
[----:B--2---:R-:W-:Y:S02]  /*97f0*/  ISETP.NE.U32.AND P2, PT, RZ, UR4, PT ;  /* 0x00000004ff007c0c */ /* 0x004fe4000bf45070 */
[----:B---3--:R-:W-:Y:S02]  /*9800*/  ISETP.NE.U32.AND P1, PT, RZ, UR6, PT ;  /* 0x00000006ff007c0c */ /* 0x008fe4000bf25070 */
[----:B------:R-:W-:Y:S02]  /*9810*/  ISETP.NE.AND.EX P2, PT, RZ, UR5, PT, P2 ;  /* 0x00000005ff007c0c */ /* 0x000fe4000bf45320 */
[----:B------:R-:W-:-:S13]  /*9820*/  ISETP.NE.AND.EX P0, PT, RZ, UR7, PT, P1 ;  /* 0x00000007ff007c0c */ /* 0x000fda000bf05310 */
[----:B------:R-:W-:Y:S05]  /*9830*/  @P2 BRA P0, `(.L_x_134) ;  /* 0x00000000003c2947 */ /* 0x000fea0000000000 */
[----:B------:R-:W-:-:S13]  /*9840*/  ISETP.NE.AND.EX P1, PT, RZ, UR7, PT, P1 ;  /* 0x00000007ff007c0c */ /* 0x000fda000bf25310 */
[----:B------:R-:W-:Y:S05]  /*9850*/  @P1 BRA `(.L_x_135) ;  /* 0x00000000000c1947 */ /* 0x000fea0003800000 */
[----:B------:R-:W-:-:S13]  /*9860*/  FSETP.NEU.AND P0, PT, R41, RZ, PT ;  /* 0x000000ff2900720b */ /* 0x000fda0003f0d000 */
[----:B------:R-:W-:Y:S05]  /*9870*/  @!P0 EXIT ;  /* 0x000000000000894d */ /* 0x000fea0003800000 */
[----:B------:R-:W-:Y:S05]  /*9880*/  BRA `(.L_x_134) ;  /* 0x0000000000287947 */ /* 0x000fea0003800000 */
.L_x_135:
[----:B------:R-:W-:Y:S01]  /*9890*/  ISETP.NE.AND P0, PT, R90, RZ, PT ;  /* 0x000000ff5a00720c */ /* 0x000fe20003f05270 */
[----:B------:R-:W-:-:S12]  /*98a0*/  BSSY.RECONVERGENT B0, `(.L_x_134) ;  /* 0x0000008000007945 */ /* 0x000fd80003800200 */
[----:B------:R-:W-:Y:S05]  /*98b0*/  @P0 BRA `(.L_x_136) ;  /* 0x0000000000100947 */ /* 0x000fea0003800000 */
[----:B------:R-:W-:-:S04]  /*98c0*/  ISETP.NE.U32.AND P0, PT, RZ, UR4, PT ;  /* 0x00000004ff007c0c */ /* 0x000fc8000bf05070 */
[----:B------:R-:W-:-:S13]  /*98d0*/  ISETP.NE.AND.EX P0, PT, RZ, UR5, PT, P0 ;  /* 0x00000005ff007c0c */ /* 0x000fda000bf05300 */
[----:B------:R-:W-:Y:S05]  /*98e0*/  @!P0 EXIT ;  /* 0x000000000000894d */ /* 0x000fea0003800000 */
[----:B------:R-:W-:Y:S05]  /*98f0*/  BRA `(.L_x_137) ;  /* 0x0000000000087947 */ /* 0x000fea0003800000 */
.L_x_136:
[----:B------:R-:W-:-:S13]  /*9900*/  FSETP.NEU.AND P0, PT, R41, RZ, PT ;  /* 0x000000ff2900720b */ /* 0x000fda0003f0d000 */
[----:B------:R-:W-:Y:S05]  /*9910*/  @!P0 EXIT ;  /* 0x000000000000894d */ /* 0x000fea0003800000 */
.L_x_137:
[----:B------:R-:W-:Y:S05]  /*9920*/  BSYNC.RECONVERGENT B0 ;  /* 0x0000000000007941 */ /* 0x000fea0003800200 */
.L_x_134:
[----:B------:R-:W2:Y:S01]  /*9930*/  S2UR UR7, SR_CgaCtaId ;  /* 0x00000000000779c3 */ /* 0x000ea20000008800 */
[----:B------:R-:W-:Y:S01]  /*9940*/  ULEA UR6, UR46, UR44, 0x3 ;  /* 0x0000002c2e067291 */ /* 0x000fe2000f8e18ff */
[----:B------:R-:W-:-:S04]  /*9950*/  DEPBAR.LE SB0, 0x0 ;  /* 0x000080000000791a */ /* 0x000fc80000000000 */
[----:B------:R-:W-:-:S04]  /*9960*/  UIADD3 UR6, UPT, UPT, UR6, 0x60, URZ ;  /* 0x0000006006067890 */ /* 0x000fc8000fffe0ff */
[----:B--2---:R-:W-:-:S09]  /*9970*/  UPRMT UR6, UR7, 0x654, UR6 ;  /* 0x0000065407067896 */ /* 0x004fd20008000006 */
[----:B------:R-:W-:Y:S01]  /*9980*/  SYNCS.ARRIVE.TRANS64.RED.A1T0 RZ, [UR6], RZ ;  /* 0x000000ffffff79a7 */ /* 0x000fe20008100406 */
[----:B------:R-:W-:Y:S05]  /*9990*/  EXIT ;  /* 0x000000000000794d */ /* 0x000fea0003800000 */
.L_x_24:
[----:B--2---:R2:W3:Y:S02]  /*99a0*/  SYNCS.PHASECHK.TRANS64.TRYWAIT P0, [R0+URZ+0x100], R3 ;  /* 0x00010003000075a7 */ /* 0x0044e400080011ff */
[----:B---3--:R-:W-:Y:S05]  /*99b0*/  @!P0 NANOSLEEP.SYNCS 0x989680 ;  /* 0x009896800000895d */ /* 0x008fea0003900000 */
[----:B------:R-:W3:Y:S02]  /*99c0*/  @!P0 SYNCS.PHASECHK.TRANS64 P0, [R0+URZ+0x100], R3 ;  /* 0x00010003000085a7 */ /* 0x000ee400080010ff */
[----:B---3--:R-:W-:Y:S05]  /*99d0*/  @!P0 BRA `(.L_x_24) ;  /* 0xfffffffc00f08947 */ /* 0x008fea000383ffff */
[----:B------:R-:W-:Y:S05]  /*99e0*/  BRA `(.L_x_138) ;  /* 0xffffff8000ac7947 */ /* 0x000fea000383ffff */
.L_x_27:
[----:B--2---:R-:W-:-:S07]  /*99f0*/  MOV R0, UR33 ;  /* 0x0000002100007c02 */ /* 0x004fce0008000f00 */
.L_x_139:
[----:B--2---:R2:W3:Y:S02]  /*9a00*/  SYNCS.PHASECHK.TRANS64.TRYWAIT P0, [R0+URZ+0x20], R3 ;  /* 0x00002003000075a7 */ /* 0x0044e400080011ff */
[----:B---3--:R-:W-:Y:S05]  /*9a10*/  @!P0 NANOSLEEP.SYNCS 0x989680 ;  /* 0x009896800000895d */ /* 0x008fea0003900000 */
[----:B------:R-:W3:Y:S02]  /*9a20*/  @!P0 SYNCS.PHASECHK.TRANS64 P0, [R0+URZ+0x20], R3 ;  /* 0x00002003000085a7 */ /* 0x000ee400080010ff */
[----:B---3--:R-:W-:Y:S05]  /*9a30*/  @!P0 BRA `(.L_x_139) ;  /* 0xfffffffc00f08947 */ /* 0x008fea000383ffff */
[----:B------:R-:W-:Y:S05]  /*9a40*/  BRA `(.L_x_26) ;  /* 0xffffff8000f07947 */ /* 0x000fea000383ffff */
.L_x_34:
[----:B-1----:R-:W-:-:S07]  /*9a50*/  MOV R0, UR17 ;  /* 0x0000001100007c02 */ /* 0x002fce0008000f00 */
.L_x_140:
[----:B-1----:R1:W2:Y:S02]  /*9a60*/  SYNCS.PHASECHK.TRANS64.TRYWAIT P0, [R0+URZ+0x20], R3 ;  /* 0x00002003000075a7 */ /* 0x0022a400080011ff */
[----:B--2---:R-:W-:Y:S05]  /*9a70*/  @!P0 NANOSLEEP.SYNCS 0x989680 ;  /* 0x009896800000895d */ /* 0x004fea0003900000 */
[----:B------:R-:W2:Y:S02]  /*9a80*/  @!P0 SYNCS.PHASECHK.TRANS64 P0, [R0+URZ+0x20], R3 ;  /* 0x00002003000085a7 */ /* 0x000ea400080010ff */
[----:B--2---:R-:W-:Y:S05]  /*9a90*/  @!P0 BRA `(.L_x_140) ;  /* 0xfffffffc00f08947 */ /* 0x004fea000383ffff */
[----:B------:R-:W-:Y:S05]  /*9aa0*/  BRA `(.L_x_33) ;  /* 0xffffff8400b87947 */ /* 0x000fea000383ffff */
.L_x_39:
[----:B-1----:R1:W2:Y:S02]  /*9ab0*/  SYNCS.PHASECHK.TRANS64.TRYWAIT P0, [R3+URZ+0x90], R0 ;  /* 0x00009000030075a7 */ /* 0x0022a400080011ff */
[----:B--2---:R-:W-:Y:S05]  /*9ac0*/  @!P0 NANOSLEEP.SYNCS 0x989680 ;  /* 0x009896800000895d */ /* 0x004fea0003900000 */
[----:B------:R-:W2:Y:S02]  /*9ad0*/  @!P0 SYNCS.PHASECHK.TRANS64 P0, [R3+URZ+0x90], R0 ;  /* 0x00009000030085a7 */ /* 0x000ea400080010ff */
[----:B--2---:R-:W-:Y:S05]  /*9ae0*/  @!P0 BRA `(.L_x_39) ;  /* 0xfffffffc00f08947 */ /* 0x004fea000383ffff */
[----:B------:R-:W-:Y:S05]  /*9af0*/  BRA `(.L_x_141) ;  /* 0xffffff8800587947 */ /* 0x000fea000383ffff */
.L_x_43:
[----:B-1----:R-:W-:-:S07]  /*9b00*/  MOV R0, UR4 ;  /* 0x0000000400007c02 */ /* 0x002fce0008000f00 */
.L_x_142:
[----:B-1----:R1:W2:Y:S02]  /*9b10*/  SYNCS.PHASECHK.TRANS64.TRYWAIT P0, [R0+URZ], R3 ;  /* 0x00000003000075a7 */ /* 0x0022a400080011ff */
[----:B--2---:R-:W-:Y:S05]  /*9b20*/  @!P0 NANOSLEEP.SYNCS 0x989680 ;  /* 0x009896800000895d */ /* 0x004fea0003900000 */
[----:B------:R-:W2:Y:S02]  /*9b30*/  @!P0 SYNCS.PHASECHK.TRANS64 P0, [R0+URZ], R3 ;  /* 0x00000003000085a7 */ /* 0x000ea400080010ff */
[----:B--2---:R-:W-:Y:S05]  /*9b40*/  @!P0 BRA `(.L_x_142) ;  /* 0xfffffffc00f08947 */ /* 0x004fea000383ffff */
[----:B------:R-:W-:Y:S05]  /*9b50*/  BRA `(.L_x_143) ;  /* 0xffffff9000047947 */ /* 0x000fea000383ffff */
.L_x_44:
[----:B------:R-:W-:-:S07]  /*9b60*/  MOV R0, UR5 ;  /* 0x0000000500007c02 */ /* 0x000fce0008000f00 */
.L_x_144:
[----:B-1----:R1:W2:Y:S02]  /*9b70*/  SYNCS.PHASECHK.TRANS64.TRYWAIT P0, [R0+URZ], R3 ;  /* 0x00000003000075a7 */ /* 0x0022a400080011ff */
[----:B--2---:R-:W-:Y:S05]  /*9b80*/  @!P0 NANOSLEEP.SYNCS 0x989680 ;  /* 0x009896800000895d */ /* 0x004fea0003900000 */
[----:B------:R-:W2:Y:S02]  /*9b90*/  @!P0 SYNCS.PHASECHK.TRANS64 P0, [R0+URZ], R3 ;  /* 0x00000003000085a7 */ /* 0x000ea400080010ff */
[----:B--2---:R-:W-:Y:S05]  /*9ba0*/  @!P0 BRA `(.L_x_144) ;  /* 0xfffffffc00f08947 */ /* 0x004fea000383ffff */
[----:B------:R-:W-:Y:S05]  /*9bb0*/  BRA `(.L_x_145) ;  /* 0xffffff9000107947 */ /* 0x000fea000383ffff */
.L_x_45:
[----:B------:R-:W-:-:S07]  /*9bc0*/  MOV R0, UR5 ;  /* 0x0000000500007c02 */ /* 0x000fce0008000f00 */
.L_x_146:
[----:B-1----:R1:W2:Y:S02]  /*9bd0*/  SYNCS.PHASECHK.TRANS64.TRYWAIT P0, [R0+URZ], R3 ;  /* 0x00000003000075a7 */ /* 0x0022a400080011ff */
[----:B--2---:R-:W-:Y:S05]  /*9be0*/  @!P0 NANOSLEEP.SYNCS 0x989680 ;  /* 0x009896800000895d */ /* 0x004fea0003900000 */
[----:B------:R-:W2:Y:S02]  /*9bf0*/  @!P0 SYNCS.PHASECHK.TRANS64 P0, [R0+URZ], R3 ;  /* 0x00000003000085a7 */ /* 0x000ea400080010ff */
[----:B--2---:R-:W-:Y:S05]  /*9c00*/  @!P0 BRA `(.L_x_146) ;  /* 0xfffffffc00f08947 */ /* 0x004fea000383ffff */
[----:B------:R-:W-:Y:S05]  /*9c10*/  BRA `(.L_x_147) ;  /* 0xffffff90001c7947 */ /* 0x000fea000383ffff */
.L_x_48:
[----:B-1----:R1:W2:Y:S02]  /*9c20*/  SYNCS.PHASECHK.TRANS64.TRYWAIT P0, [R2+URZ+0xf0], R5 ;  /* 0x0000f005020075a7 */ /* 0x0022a400080011ff */
[----:B--2---:R-:W-:Y:S05]  /*9c30*/  @!P0 NANOSLEEP.SYNCS 0x989680 ;  /* 0x009896800000895d */ /* 0x004fea0003900000 */
[----:B------:R-:W2:Y:S02]  /*9c40*/  @!P0 SYNCS.PHASECHK.TRANS64 P0, [R2+URZ+0xf0], R5 ;  /* 0x0000f005020085a7 */ /* 0x000ea400080010ff */
[----:B--2---:R-:W-:Y:S05]  /*9c50*/  @!P0 BRA `(.L_x_48) ;  /* 0xfffffffc00f08947 */ /* 0x004fea000383ffff */
[----:B------:R-:W-:Y:S05]  /*9c60*/  BRA `(.L_x_148) ;  /* 0xffffff9000807947 */ /* 0x000fea000383ffff */
.L_x_49:
[----:B------:R-:W-:-:S07]  /*9c70*/  MOV R2, UR4 ;  /* 0x0000000400027c02 */ /* 0x000fce0008000f00 */
.L_x_149:
[----:B-1----:R1:W2:Y:S02]  /*9c80*/  SYNCS.PHASECHK.TRANS64.TRYWAIT P0, [R2+URZ+0xa0], R5 ;  /* 0x0000a005020075a7 */ /* 0x0022a400080011ff */
[----:B--2---:R-:W-:Y:S05]  /*9c90*/  @!P0 NANOSLEEP.SYNCS 0x989680 ;  /* 0x009896800000895d */ /* 0x004fea0003900000 */
[----:B------:R-:W2:Y:S02]  /*9ca0*/  @!P0 SYNCS.PHASECHK.TRANS64 P0, [R2+URZ+0xa0], R5 ;  /* 0x0000a005020085a7 */ /* 0x000ea400080010ff */
[----:B--2---:R-:W-:Y:S05]  /*9cb0*/  @!P0 BRA `(.L_x_149) ;  /* 0xfffffffc00f08947 */ /* 0x004fea000383ffff */
[----:B------:R-:W-:Y:S05]  /*9cc0*/  BRA `(.L_x_150) ;  /* 0xffffff9000907947 */ /* 0x000fea000383ffff */
.L_x_50:
[----:B-1----:R1:W2:Y:S02]  /*9cd0*/  SYNCS.PHASECHK.TRANS64.TRYWAIT P1, [R2+URZ+0x90], R5 ;  /* 0x00009005020075a7 */ /* 0x0022a400080211ff */
[----:B--2---:R-:W-:Y:S05]  /*9ce0*/  @!P1 NANOSLEEP.SYNCS 0x989680 ;  /* 0x009896800000995d */ /* 0x004fea0003900000 */
[----:B------:R-:W2:Y:S02]  /*9cf0*/  @!P1 SYNCS.PHASECHK.TRANS64 P1, [R2+URZ+0x90], R5 ;  /* 0x00009005020095a7 */ /* 0x000ea400080210ff */
[----:B--2---:R-:W-:Y:S05]  /*9d00*/  @!P1 BRA `(.L_x_50) ;  /* 0xfffffffc00f09947 */ /* 0x004fea000383ffff */
[----:B------:R-:W-:Y:S05]  /*9d10*/  BRA `(.L_x_151) ;  /* 0xffffff9000c07947 */ /* 0x000fea000383ffff */
.L_x_53:
[----:B------:R-:W-:-:S07]  /*9d20*/  MOV R0, UR4 ;  /* 0x0000000400007c02 */ /* 0x000fce0008000f00 */
.L_x_152:
[----:B-1----:R1:W2:Y:S02]  /*9d30*/  SYNCS.PHASECHK.TRANS64.TRYWAIT P0, [R0+URZ+0xa0], R3 ;  /* 0x0000a003000075a7 */ /* 0x0022a400080011ff */
[----:B--2---:R-:W-:Y:S05]  /*9d40*/  @!P0 NANOSLEEP.SYNCS 0x989680 ;  /* 0x009896800000895d */ /* 0x004fea0003900000 */
[----:B------:R-:W2:Y:S02]  /*9d50*/  @!P0 SYNCS.PHASECHK.TRANS64 P0, [R0+URZ+0xa0], R3 ;  /* 0x0000a003000085a7 */ /* 0x000ea400080010ff */
[----:B--2---:R-:W-:Y:S05]  /*9d60*/  @!P0 BRA `(.L_x_152) ;  /* 0xfffffffc00f08947 */ /* 0x004fea000383ffff */
[----:B------:R-:W-:Y:S05]  /*9d70*/  BRA `(.L_x_52) ;  /* 0xffffff9400147947 */ /* 0x000fea000383ffff */
.L_x_60:
[----:B-1----:R1:W2:Y:S02]  /*9d80*/  SYNCS.PHASECHK.TRANS64.TRYWAIT P1, [R0+URZ+0x90], R5 ;  /* 0x00009005000075a7 */ /* 0x0022a400080211ff */
[----:B--2---:R-:W-:Y:S05]  /*9d90*/  @!P1 NANOSLEEP.SYNCS 0x989680 ;  /* 0x009896800000995d */ /* 0x004fea0003900000 */
[----:B------:R-:W2:Y:S02]  /*9da0*/  @!P1 SYNCS.PHASECHK.TRANS64 P1, [R0+URZ+0x90], R5 ;  /* 0x00009005000095a7 */ /* 0x000ea400080210ff */
[----:B--2---:R-:W-:Y:S05]  /*9db0*/  @!P1 BRA `(.L_x_60) ;  /* 0xfffffffc00f09947 */ /* 0x004fea000383ffff */
[----:B------:R-:W-:Y:S05]  /*9dc0*/  BRA `(.L_x_153) ;  /* 0xffffff98008c7947 */ /* 0x000fea000383ffff */
.L_x_61:
[----:B------:R-:W-:-:S07]  /*9dd0*/  MOV R3, UR31 ;  /* 0x0000001f00037c02 */ /* 0x000fce0008000f00 */
.L_x_154:
[----:B-1----:R1:W2:Y:S02]  /*9de0*/  SYNCS.PHASECHK.TRANS64.TRYWAIT P0, [R3+URZ+0xd0], R0 ;  /* 0x0000d000030075a7 */ /* 0x0022a400080011ff */
[----:B--2---:R-:W-:Y:S05]  /*9df0*/  @!P0 NANOSLEEP.SYNCS 0x989680 ;  /* 0x009896800000895d */ /* 0x004fea0003900000 */
[----:B------:R-:W2:Y:S02]  /*9e00*/  @!P0 SYNCS.PHASECHK.TRANS64 P0, [R3+URZ+0xd0], R0 ;  /* 0x0000d000030085a7 */ /* 0x000ea400080010ff */
[----:B--2---:R-:W-:Y:S05]  /*9e10*/  @!P0 BRA `(.L_x_154) ;  /* 0xfffffffc00f08947 */ /* 0x004fea000383ffff */
[----:B------:R-:W-:Y:S05]  /*9e20*/  BRA `(.L_x_155) ;  /* 0xffffff9800dc7947 */ /* 0x000fea000383ffff */
.L_x_64:
[----:B------:R-:W-:Y:S07]  /*9e30*/  MOV R0, UR5 ;  /* 0x0000000500007c02 */ /* 0x000fee0008000f00 */
.L_x_156:
[----:B-1----:R1:W2:Y:S02]  /*9e40*/  SYNCS.PHASECHK.TRANS64.TRYWAIT P0, [R0+URZ], R3 ;  /* 0x00000003000075a7 */ /* 0x0022a400080011ff */
[----:B--2---:R-:W-:Y:S05]  /*9e50*/  @!P0 NANOSLEEP.SYNCS 0x989680 ;  /* 0x009896800000895d */ /* 0x004fea0003900000 */
[----:B------:R-:W2:Y:S02]  /*9e60*/  @!P0 SYNCS.PHASECHK.TRANS64 P0, [R0+URZ], R3 ;  /* 0x00000003000085a7 */ /* 0x000ea400080010ff */
[----:B--2---:R-:W-:Y:S05]  /*9e70*/  @!P0 BRA `(.L_x_156) ;  /* 0xfffffffc00f08947 */ /* 0x004fea000383ffff */
[----:B------:R-:W-:Y:S05]  /*9e80*/  BRA `(.L_x_63) ;  /* 0xffffff9800f87947 */ /* 0x000fea000383ffff */
.L_x_67:
[----:B------:R-:W-:-:S07]  /*9e90*/  MOV R0, UR4 ;  /* 0x0000000400007c02 */ /* 0x000fce0008000f00 */
.L_x_157:
[----:B--2---:R2:W4:Y:S02]  /*9ea0*/  SYNCS.PHASECHK.TRANS64.TRYWAIT P0, [R0+URZ], R3 ;  /* 0x00000003000075a7 */ /* 0x00452400080011ff */
[----:B----4-:R-:W-:Y:S05]  /*9eb0*/  @!P0 NANOSLEEP.SYNCS 0x989680 ;  /* 0x009896800000895d */ /* 0x010fea0003900000 */
[----:B------:R-:W4:Y:S02]  /*9ec0*/  @!P0 SYNCS.PHASECHK.TRANS64 P0, [R0+URZ], R3 ;  /* 0x00000003000085a7 */ /* 0x000f2400080010ff */
[----:B----4-:R-:W-:Y:S05]  /*9ed0*/  @!P0 BRA `(.L_x_157) ;  /* 0xfffffffc00f08947 */ /* 0x010fea000383ffff */
[----:B------:R-:W-:Y:S05]  /*9ee0*/  BRA `(.L_x_158) ;  /* 0xffffff9c00d47947 */ /* 0x000fea000383ffff */
.L_x_68:
[----:B------:R-:W-:-:S07]  /*9ef0*/  MOV R0, UR5 ;  /* 0x0000000500007c02 */ /* 0x000fce0008000f00 */
.L_x_159:
[----:B-1----:R1:W2:Y:S02]  /*9f00*/  SYNCS.PHASECHK.TRANS64.TRYWAIT P0, [R0+URZ], R3 ;  /* 0x00000003000075a7 */ /* 0x0022a400080011ff */
[----:B--2---:R-:W-:Y:S05]  /*9f10*/  @!P0 NANOSLEEP.SYNCS 0x989680 ;  /* 0x009896800000895d */ /* 0x004fea0003900000 */
[----:B------:R-:W2:Y:S02]  /*9f20*/  @!P0 SYNCS.PHASECHK.TRANS64 P0, [R0+URZ], R3 ;  /* 0x00000003000085a7 */ /* 0x000ea400080010ff */
[----:B--2---:R-:W-:Y:S05]  /*9f30*/  @!P0 BRA `(.L_x_159) ;  /* 0xfffffffc00f08947 */ /* 0x004fea000383ffff */
[----:B------:R-:W-:Y:S05]  /*9f40*/  BRA `(.L_x_160) ;  /* 0xffffff9c00e07947 */ /* 0x000fea000383ffff */
.L_x_69:
[----:B------:R-:W-:-:S07]  /*9f50*/  MOV R0, UR5 ;  /* 0x0000000500007c02 */ /* 0x000fce0008000f00 */
.L_x_161:
[----:B-1----:R1:W2:Y:S02]  /*9f60*/  SYNCS.PHASECHK.TRANS64.TRYWAIT P0, [R0+URZ], R3 ;  /* 0x00000003000075a7 */ /* 0x0022a400080011ff */
[----:B--2---:R-:W-:Y:S05]  /*9f70*/  @!P0 NANOSLEEP.SYNCS 0x989680 ;  /* 0x009896800000895d */ /* 0x004fea0003900000 */
[----:B------:R-:W2:Y:S02]  /*9f80*/  @!P0 SYNCS.PHASECHK.TRANS64 P0, [R0+URZ], R3 ;  /* 0x00000003000085a7 */ /* 0x000ea400080010ff */
[----:B--2---:R-:W-:Y:S05]  /*9f90*/  @!P0 BRA `(.L_x_161) ;  /* 0xfffffffc00f08947 */ /* 0x004fea000383ffff */
[----:B------:R-:W-:Y:S05]  /*9fa0*/  BRA `(.L_x_162) ;  /* 0xffffff9c00ec7947 */ /* 0x000fea000383ffff */
.L_x_70:
[----:B------:R-:W-:-:S07]  /*9fb0*/  MOV R0, UR4 ;  /* 0x0000000400007c02 */ /* 0x000fce0008000f00 */
.L_x_163:
[----:B-1----:R1:W2:Y:S02]  /*9fc0*/  SYNCS.PHASECHK.TRANS64.TRYWAIT P0, [R0+URZ], R3 ;  /* 0x00000003000075a7 */ /* 0x0022a400080011ff */
[----:B--2---:R-:W-:Y:S05]  /*9fd0*/  @!P0 NANOSLEEP.SYNCS 0x989680 ;  /* 0x009896800000895d */ /* 0x004fea0003900000 */
[----:B------:R-:W2:Y:S02]  /*9fe0*/  @!P0 SYNCS.PHASECHK.TRANS64 P0, [R0+URZ], R3 ;  /* 0x00000003000085a7 */ /* 0x000ea400080010ff */
[----:B--2---:R-:W-:Y:S05]  /*9ff0*/  @!P0 BRA `(.L_x_163) ;  /* 0xfffffffc00f08947 */ /* 0x004fea000383ffff */
[----:B------:R-:W-:Y:S05]  /*a000*/  BRA `(.L_x_164) ;  /* 0xffffff9c00f87947 */ /* 0x000fea000383ffff */
.L_x_75:
[----:B--2---:R2:W3:Y:S02]  /*a010*/  SYNCS.PHASECHK.TRANS64.TRYWAIT P0, [R12+URZ+0x90], R9 ;  /* 0x000090090c0075a7 */ /* 0x0044e400080011ff */
[----:B---3--:R-:W-:Y:S05]  /*a020*/  @!P0 NANOSLEEP.SYNCS 0x989680 ;  /* 0x009896800000895d */ /* 0x008fea0003900000 */
[----:B------:R-:W3:Y:S02]  /*a030*/  @!P0 SYNCS.PHASECHK.TRANS64 P0, [R12+URZ+0x90], R9 ;  /* 0x000090090c0085a7 */ /* 0x000ee400080010ff */
[----:B---3--:R-:W-:Y:S05]  /*a040*/  @!P0 BRA `(.L_x_75) ;  /* 0xfffffffc00f08947 */ /* 0x008fea000383ffff */
[----:B------:R-:W-:Y:S05]  /*a050*/  BRA `(.L_x_165) ;  /* 0xffffffa400287947 */ /* 0x000fea000383ffff */
.L_x_78:
[----:B------:R-:W-:Y:S07]  /*a060*/  MOV R0, UR21 ;  /* 0x0000001500007c02 */ /* 0x000fee0008000f00 */
.L_x_166:
[----:B--2---:R2:W3:Y:S02]  /*a070*/  SYNCS.PHASECHK.TRANS64.TRYWAIT P2, [R0+URZ+0x88], R11 ;  /* 0x0000880b000075a7 */ /* 0x0044e400080411ff */
[----:B---3--:R-:W-:Y:S05]  /*a080*/  @!P2 NANOSLEEP.SYNCS 0x989680 ;  /* 0x009896800000a95d */ /* 0x008fea0003900000 */
[----:B------:R-:W3:Y:S02]  /*a090*/  @!P2 SYNCS.PHASECHK.TRANS64 P2, [R0+URZ+0x88], R11 ;  /* 0x0000880b0000a5a7 */ /* 0x000ee400080410ff */
[----:B---3--:R-:W-:Y:S05]  /*a0a0*/  @!P2 BRA `(.L_x_166) ;  /* 0xfffffffc00f0a947 */ /* 0x008fea000383ffff */
[----:B------:R-:W-:Y:S05]  /*a0b0*/  BRA `(.L_x_77) ;  /* 0xffffffa800907947 */ /* 0x000fea000383ffff */
.L_x_81:
[----:B--2---:R-:W-:Y:S07]  /*a0c0*/  MOV R0, UR21 ;  /* 0x0000001500007c02 */ /* 0x004fee0008000f00 */
.L_x_167:
[----:B--2---:R2:W3:Y:S02]  /*a0d0*/  SYNCS.PHASECHK.TRANS64.TRYWAIT P0, [R0+URZ+0x60], R9 ;  /* 0x00006009000075a7 */ /* 0x0044e400080011ff */
[----:B---3--:R-:W-:Y:S05]  /*a0e0*/  @!P0 NANOSLEEP.SYNCS 0x989680 ;  /* 0x009896800000895d */ /* 0x008fea0003900000 */
[----:B------:R-:W3:Y:S02]  /*a0f0*/  @!P0 SYNCS.PHASECHK.TRANS64 P0, [R0+URZ+0x60], R9 ;  /* 0x00006009000085a7 */ /* 0x000ee400080010ff */
[----:B---3--:R-:W-:Y:S05]  /*a100*/  @!P0 BRA `(.L_x_167) ;  /* 0xfffffffc00f08947 */ /* 0x008fea000383ffff */
[----:B------:R-:W-:Y:S05]  /*a110*/  BRA `(.L_x_168) ;  /* 0xffffffa800ec7947 */ /* 0x000fea000383ffff */
.L_x_82:
[----:B------:R-:W-:Y:S07]  /*a120*/  MOV R0, UR21 ;  /* 0x0000001500007c02 */ /* 0x000fee0008000f00 */
.L_x_169:
[----:B--2---:R2:W3:Y:S02]  /*a130*/  SYNCS.PHASECHK.TRANS64.TRYWAIT P0, [R0+URZ+0x68], R9 ;  /* 0x00006809000075a7 */ /* 0x0044e400080011ff */
[----:B---3--:R-:W-:Y:S05]  /*a140*/  @!P0 NANOSLEEP.SYNCS 0x989680 ;  /* 0x009896800000895d */ /* 0x008fea0003900000 */
[----:B------:R-:W3:Y:S02]  /*a150*/  @!P0 SYNCS.PHASECHK.TRANS64 P0, [R0+URZ+0x68], R9 ;  /* 0x00006809000085a7 */ /* 0x000ee400080010ff */
[----:B---3--:R-:W-:Y:S05]  /*a160*/  @!P0 BRA `(.L_x_169) ;  /* 0xfffffffc00f08947 */ /* 0x008fea000383ffff */
[----:B------:R-:W-:Y:S05]  /*a170*/  BRA `(.L_x_170) ;  /* 0xffffffac00247947 */ /* 0x000fea000383ffff */
.L_x_83:
[----:B------:R-:W-:Y:S07]  /*a180*/  MOV R0, UR21 ;  /* 0x0000001500007c02 */ /* 0x000fee0008000f00 */
.L_x_171:
[----:B--2---:R2:W3:Y:S02]  /*a190*/  SYNCS.PHASECHK.TRANS64.TRYWAIT P0, [R0+URZ+0x70], R9 ;  /* 0x00007009000075a7 */ /* 0x0044e400080011ff */
[----:B---3--:R-:W-:Y:S05]  /*a1a0*/  @!P0 NANOSLEEP.SYNCS 0x989680 ;  /* 0x009896800000895d */ /* 0x008fea0003900000 */
[----:B------:R-:W3:Y:S02]  /*a1b0*/  @!P0 SYNCS.PHASECHK.TRANS64 P0, [R0+URZ+0x70], R9 ;  /* 0x00007009000085a7 */ /* 0x000ee400080010ff */
[----:B---3--:R-:W-:Y:S05]  /*a1c0*/  @!P0 BRA `(.L_x_171) ;  /* 0xfffffffc00f08947 */ /* 0x008fea000383ffff */
[----:B------:R-:W-:Y:S05]  /*a1d0*/  BRA `(.L_x_172) ;  /* 0xffffffac00687947 */ /* 0x000fea000383ffff */
.L_x_84:
[----:B------:R-:W-:Y:S07]  /*a1e0*/  MOV R0, UR21 ;  /* 0x0000001500007c02 */ /* 0x000fee0008000f00 */
.L_x_173:
[----:B--2---:R2:W3:Y:S02]  /*a1f0*/  SYNCS.PHASECHK.TRANS64.TRYWAIT P0, [R0+URZ+0x78], R9 ;  /* 0x00007809000075a7 */ /* 0x0044e400080011ff */
[----:B---3--:R-:W-:Y:S05]  /*a200*/  @!P0 NANOSLEEP.SYNCS 0x989680 ;  /* 0x009896800000895d */ /* 0x008fea0003900000 */
[----:B------:R-:W3:Y:S02]  /*a210*/  @!P0 SYNCS.PHASECHK.TRANS64 P0, [R0+URZ+0x78], R9 ;  /* 0x00007809000085a7 */ /* 0x000ee400080010ff */
[----:B---3--:R-:W-:Y:S05]  /*a220*/  @!P0 BRA `(.L_x_173) ;  /* 0xfffffffc00f08947 */ /* 0x008fea000383ffff */
[----:B------:R-:W-:Y:S05]  /*a230*/  BRA `(.L_x_174) ;  /* 0xffffffac00a87947 */ /* 0x000fea000383ffff */
.L_x_86:
[----:B------:R-:W-:-:S07]  /*a240*/  MOV R0, UR21 ;  /* 0x0000001500007c02 */ /* 0x000fce0008000f00 */
.L_x_175:
[----:B---3--:R3:W4:Y:S02]  /*a250*/  SYNCS.PHASECHK.TRANS64.TRYWAIT P0, [R0+URZ+0x60], R3 ;  /* 0x00006003000075a7 */ /* 0x00872400080011ff */
[----:B----4-:R-:W-:Y:S05]  /*a260*/  @!P0 NANOSLEEP.SYNCS 0x989680 ;  /* 0x009896800000895d */ /* 0x010fea0003900000 */
[----:B------:R-:W4:Y:S02]  /*a270*/  @!P0 SYNCS.PHASECHK.TRANS64 P0, [R0+URZ+0x60], R3 ;  /* 0x00006003000085a7 */ /* 0x000f2400080010ff */
[----:B----4-:R-:W-:Y:S05]  /*a280*/  @!P0 BRA `(.L_x_175) ;  /* 0xfffffffc00f08947 */ /* 0x010fea000383ffff */
[----:B------:R-:W-:Y:S05]  /*a290*/  BRA `(.L_x_176) ;  /* 0xffffffb000207947 */ /* 0x000fea000383ffff */
.L_x_87:
[----:B---3--:R-:W-:-:S07]  /*a2a0*/  MOV R0, UR21 ;  /* 0x0000001500007c02 */ /* 0x008fce0008000f00 */
.L_x_177:
[----:B---3--:R3:W4:Y:S02]  /*a2b0*/  SYNCS.PHASECHK.TRANS64.TRYWAIT P0, [R0+URZ+0x68], R3 ;  /* 0x00006803000075a7 */ /* 0x00872400080011ff */
[----:B----4-:R-:W-:Y:S05]  /*a2c0*/  @!P0 NANOSLEEP.SYNCS 0x989680 ;  /* 0x009896800000895d */ /* 0x010fea0003900000 */
[----:B------:R-:W4:Y:S02]  /*a2d0*/  @!P0 SYNCS.PHASECHK.TRANS64 P0, [R0+URZ+0x68], R3 ;  /* 0x00006803000085a7 */ /* 0x000f2400080010ff */
[----:B----4-:R-:W-:Y:S05]  /*a2e0*/  @!P0 BRA `(.L_x_177) ;  /* 0xfffffffc00f08947 */ /* 0x010fea000383ffff */
[----:B------:R-:W-:Y:S05]  /*a2f0*/  BRA `(.L_x_178) ;  /* 0xffffffb000107947 */ /* 0x000fea000383ffff */
.L_x_88:
[----:B---3--:R-:W-:-:S07]  /*a300*/  MOV R0, UR21 ;  /* 0x0000001500007c02 */ /* 0x008fce0008000f00 */
.L_x_179:
[----:B---3--:R3:W4:Y:S02]  /*a310*/  SYNCS.PHASECHK.TRANS64.TRYWAIT P0, [R0+URZ+0x70], R3 ;  /* 0x00007003000075a7 */ /* 0x00872400080011ff */
[----:B----4-:R-:W-:Y:S05]  /*a320*/  @!P0 NANOSLEEP.SYNCS 0x989680 ;  /* 0x009896800000895d */ /* 0x010fea0003900000 */
[----:B------:R-:W4:Y:S02]  /*a330*/  @!P0 SYNCS.PHASECHK.TRANS64 P0, [R0+URZ+0x70], R3 ;  /* 0x00007003000085a7 */ /* 0x000f2400080010ff */
[----:B----4-:R-:W-:Y:S05]  /*a340*/  @!P0 BRA `(.L_x_179) ;  /* 0xfffffffc00f08947 */ /* 0x010fea000383ffff */
[----:B------:R-:W-:Y:S05]  /*a350*/  BRA `(.L_x_180) ;  /* 0xffffffb000007947 */ /* 0x000fea000383ffff */
.L_x_90:
[----:B--2---:R2:W3:Y:S02]  /*a360*/  SYNCS.PHASECHK.TRANS64.TRYWAIT P0, [R3+URZ+0x90], R0 ;  /* 0x00009000030075a7 */ /* 0x0044e400080011ff */
[----:B---3--:R-:W-:Y:S05]  /*a370*/  @!P0 NANOSLEEP.SYNCS 0x989680 ;  /* 0x009896800000895d */ /* 0x008fea0003900000 */
[----:B------:R-:W3:Y:S02]  /*a380*/  @!P0 SYNCS.PHASECHK.TRANS64 P0, [R3+URZ+0x90], R0 ;  /* 0x00009000030085a7 */ /* 0x000ee400080010ff */
[----:B---3--:R-:W-:Y:S05]  /*a390*/  @!P0 BRA `(.L_x_90) ;  /* 0xfffffffc00f08947 */ /* 0x008fea000383ffff */
[----:B------:R-:W-:Y:S05]  /*a3a0*/  BRA `(.L_x_181) ;  /* 0xffffffb000d47947 */ /* 0x000fea000383ffff */
.L_x_101:
[----:B-1----:R-:W-:Y:S04]  /*a3b0*/  MOV R0, UR44 ;  /* 0x0000002c00007c02 */ /* 0x002fe80008000f00 */
[----:B------:R1:W2:Y:S03]  /*a3c0*/  SYNCS.PHASECHK.TRANS64.TRYWAIT P0, [R0+URZ+0x40], R3 ;  /* 0x00004003000075a7 */ /* 0x0002a600080011ff */
[----:B--2---:R-:W-:Y:S05]  /*a3d0*/  @!P0 NANOSLEEP.SYNCS 0x989680 ;  /* 0x009896800000895d */ /* 0x004fea0003900000 */
[----:B------:R-:W2:Y:S02]  /*a3e0*/  @!P0 SYNCS.PHASECHK.TRANS64 P0, [R0+URZ+0x40], R3 ;  /* 0x00004003000085a7 */ /* 0x000ea400080010ff */
[----:B--2---:R-:W-:Y:S05]  /*a3f0*/  @!P0 BRA `(.L_x_101) ;  /* 0xfffffffc00ec8947 */ /* 0x004fea000383ffff */
[----:B------:R-:W-:Y:S05]  /*a400*/  BRA `(.L_x_100) ;  /* 0xffffffc000587947 */ /* 0x000fea000383ffff */
.L_x_103:
[----:B-1----:R1:W3:Y:S02]  /*a410*/  SYNCS.PHASECHK.TRANS64.TRYWAIT P1, [R101+URZ+0xb0], R2 ;  /* 0x0000b002650075a7 */ /* 0x0022e400080211ff */
[----:B---3--:R-:W-:Y:S05]  /*a420*/  @!P1 NANOSLEEP.SYNCS 0x989680 ;  /* 0x009896800000995d */ /* 0x008fea0003900000 */
[----:B------:R-:W3:Y:S02]  /*a430*/  @!P1 SYNCS.PHASECHK.TRANS64 P1, [R101+URZ+0xb0], R2 ;  /* 0x0000b002650095a7 */ /* 0x000ee400080210ff */
[----:B---3--:R-:W-:Y:S05]  /*a440*/  @!P1 BRA `(.L_x_103) ;  /* 0xfffffffc00f09947 */ /* 0x008fea000383ffff */
[----:B------:R-:W-:Y:S05]  /*a450*/  BRA `(.L_x_102) ;  /* 0xffffffc000847947 */ /* 0x000fea000383ffff */
.L_x_112:
[----:B--2---:R2:W3:Y:S02]  /*a460*/  SYNCS.PHASECHK.TRANS64.TRYWAIT P0, [R3+URZ+0x40], R0 ;  /* 0x00004000030075a7 */ /* 0x0044e400080011ff */
[----:B---3--:R-:W-:Y:S05]  /*a470*/  @!P0 NANOSLEEP.SYNCS 0x989680 ;  /* 0x009896800000895d */ /* 0x008fea0003900000 */
[----:B------:R-:W3:Y:S02]  /*a480*/  @!P0 SYNCS.PHASECHK.TRANS64 P0, [R3+URZ+0x40], R0 ;  /* 0x00004000030085a7 */ /* 0x000ee400080010ff */
[----:B---3--:R-:W-:Y:S05]  /*a490*/  @!P0 BRA `(.L_x_112) ;  /* 0xfffffffc00f08947 */ /* 0x008fea000383ffff */
[----:B------:R-:W-:Y:S05]  /*a4a0*/  BRA `(.L_x_111) ;  /* 0xffffffcc00687947 */ /* 0x000fea000383ffff */
.L_x_120:
[----:B-1----:R1:W3:Y:S02]  /*a4b0*/  SYNCS.PHASECHK.TRANS64.TRYWAIT P0, [R109+URZ+0x40], R4 ;  /* 0x000040046d0075a7 */ /* 0x0022e400080011ff */
[----:B---3--:R-:W-:Y:S05]  /*a4c0*/  @!P0 NANOSLEEP.SYNCS 0x989680 ;  /* 0x009896800000895d */ /* 0x008fea0003900000 */
[----:B------:R-:W3:Y:S02]  /*a4d0*/  @!P0 SYNCS.PHASECHK.TRANS64 P0, [R109+URZ+0x40], R4 ;  /* 0x000040046d0085a7 */ /* 0x000ee400080010ff */
[----:B---3--:R-:W-:Y:S05]  /*a4e0*/  @!P0 BRA `(.L_x_120) ;  /* 0xfffffffc00f08947 */ /* 0x008fea000383ffff */
[----:B------:R-:W-:Y:S05]  /*a4f0*/  BRA `(.L_x_119) ;  /* 0xffffffd8006c7947 */ /* 0x000fea000383ffff */
.L_x_128:
[----:B-1----:R1:W3:Y:S02]  /*a500*/  SYNCS.PHASECHK.TRANS64.TRYWAIT P0, [R110+URZ+0x40], R3 ;  /* 0x000040036e0075a7 */ /* 0x0022e400080011ff */
[----:B---3--:R-:W-:Y:S05]  /*a510*/  @!P0 NANOSLEEP.SYNCS 0x989680 ;  /* 0x009896800000895d */ /* 0x008fea0003900000 */
[----:B------:R-:W3:Y:S02]  /*a520*/  @!P0 SYNCS.PHASECHK.TRANS64 P0, [R110+URZ+0x40], R3 ;  /* 0x000040036e0085a7 */ /* 0x000ee400080010ff */
[----:B---3--:R-:W-:Y:S05]  /*a530*/  @!P0 BRA `(.L_x_128) ;  /* 0xfffffffc00f08947 */ /* 0x008fea000383ffff */
[----:B------:R-:W-:Y:S05]  /*a540*/  BRA `(.L_x_127) ;  /* 0xffffffe4006c7947 */ /* 0x000fea000383ffff */
        .weak           $__internal_0_$__cuda_sm10x_tcgen05_guardrail_trap_col_being_dealloced_not_returned_by_alloc
        .type           $__internal_0_$__cuda_sm10x_tcgen05_guardrail_trap_col_being_dealloced_not_returned_by_alloc,@function
        .size           $__internal_0_$__cuda_sm10x_tcgen05_guardrail_trap_col_being_dealloced_not_returned_by_alloc,($__internal_1_$__cuda_sm10x_tcgen05_guardrail_trap_phase_invalid_during_alloc - $__internal_0_$__cuda_sm10x_tcgen05_guardrail_trap_col_being_dealloced_not_returned_by_alloc)
$__internal_0_$__cuda_sm10x_tcgen05_guardrail_trap_col_being_dealloced_not_returned_by_alloc:
[----:B------:R-:W-:Y:S05]  /*a550*/  BPT.TRAP 0x1 ;  /* 0x000000040000795c */ /* 0x000fea0000300000 */
[----:B------:R-:W-:-:S04]  /*a560*/  HFMA2 R3, -RZ, RZ, 0, 0 ;  /* 0x00000000ff037431 */ /* 0x000fc800000001ff */
[----:B------:R-:W-:Y:S05]  /*a570*/  RET.REL.NODEC R2 `(_ZN7cutlass13device_kernelINS_4gemm6kernel13GemmUniversalIN4cute5tupleIJiiiiEEENS1_10collective13CollectiveMmaINS1_35MainloopSm100TmaUmmaWarpSpecializedILi4ELi2ELi4ENS5_IJNS4_1CILi4EEESB_NSA_ILi1EEEEEEEENS5_IJNSA_ILi64EEENSA_ILi256EEESF_EEENS_10bfloat16_tENS5_IJlSC_lEEESI_SJ_NS4_8TiledMMAINS4_8MMA_AtomIJNS4_20SM100_MMA_F16BF16_SSISI_SI_fLi64ELi256ELNS4_4UMMA5MajorE0ELSO_0ELNSN_7ScaleInE0ELSP_0EEEEEENS4_6LayoutINS5_IJSC_SC_SC_EEENS5_IJNSA_ILi0EEESU_SU_EEEEENS5_IJNS4_10UnderscoreESX_SX_EEEEENS4_23SM90_TMA_LOAD_MULTICASTENS4_14ComposedLayoutINS4_7SwizzleILi3ELi4ELi3EEENS4_18smem_ptr_flag_bitsILi16EEENSS_INS5_IJNSA_ILi8EEESF_EEENS5_IJSF_SC_EEEEEEEvNS4_8identityES10_S1A_vS1B_EENS_8epilogue10collective18CollectiveEpilogueINS1D_23Sm100TmaWarpSpecializedILi4ELi2ELi32ELb1ELb0EEEJSH_NS5_IJNSS_ISF_SC_EES1I_EEESI_SJ_SI_SJ_NS1D_6fusion15FusionCallbacksIS1H_NS1K_17LinearCombinationISI_fSI_fLNS_15FloatRoundStyleE2EEESH_S1J_JEEENS4_5SM1004TMEM4LOAD26SM100_TMEM_LOAD_16dp256b8xENS4_13SM90_TMA_LOADES1A_NS4_17SM75_U32x4_LDSM_NENS4_14SM90_TMA_STOREES1A_NS4_17SM90_U32x4_STSM_NENS4_39AutoVectorizingCopyWithAssumedAlignmentILi128EEEEEEvvEEEEvNT_6ParamsE) ;  /* 0xffffff5802a07950 */ /* 0x000fea0003c3ffff */
        .weak           $__internal_1_$__cuda_sm10x_tcgen05_guardrail_trap_phase_invalid_during_alloc
        .type           $__internal_1_$__cuda_sm10x_tcgen05_guardrail_trap_phase_invalid_during_alloc,@function
        .size           $__internal_1_$__cuda_sm10x_tcgen05_guardrail_trap_phase_invalid_during_alloc,($__internal_2_$__cuda_sm10x_tcgen05_guardrail_trap_unallocated_columns_being_dealloced - $__internal_1_$__cuda_sm10x_tcgen05_guardrail_trap_phase_invalid_during_alloc)
$__internal_1_$__cuda_sm10x_tcgen05_guardrail_trap_phase_invalid_during_alloc:
[----:B------:R-:W-:Y:S05]  /*a580*/  BPT.TRAP 0x1 ;  /* 0x000000040000795c */ /* 0x000fea0000300000 */
[----:B------:R-:W-:-:S04]  /*a590*/  MOV R5, 0x0 ;  /* 0x0000000000057802 */ /* 0x000fc80000000f00 */
[----:B------:R-:W-:Y:S05]  /*a5a0*/  RET.REL.NODEC R4 `(_ZN7cutlass13device_kernelINS_4gemm6kernel13GemmUniversalIN4cute5tupleIJiiiiEEENS1_10collective13CollectiveMmaINS1_35MainloopSm100TmaUmmaWarpSpecializedILi4ELi2ELi4ENS5_IJNS4_1CILi4EEESB_NSA_ILi1EEEEEEEENS5_IJNSA_ILi64EEENSA_ILi256EEESF_EEENS_10bfloat16_tENS5_IJlSC_lEEESI_SJ_NS4_8TiledMMAINS4_8MMA_AtomIJNS4_20SM100_MMA_F16BF16_SSISI_SI_fLi64ELi256ELNS4_4UMMA5MajorE0ELSO_0ELNSN_7ScaleInE0ELSP_0EEEEEENS4_6LayoutINS5_IJSC_SC_SC_EEENS5_IJNSA_ILi0EEESU_SU_EEEEENS5_IJNS4_10UnderscoreESX_SX_EEEEENS4_23SM90_TMA_LOAD_MULTICASTENS4_14ComposedLayoutINS4_7SwizzleILi3ELi4ELi3EEENS4_18smem_ptr_flag_bitsILi16EEENSS_INS5_IJNSA_ILi8EEESF_EEENS5_IJSF_SC_EEEEEEEvNS4_8identityES10_S1A_vS1B_EENS_8epilogue10collective18CollectiveEpilogueINS1D_23Sm100TmaWarpSpecializedILi4ELi2ELi32ELb1ELb0EEEJSH_NS5_IJNSS_ISF_SC_EES1I_EEESI_SJ_SI_SJ_NS1D_6fusion15FusionCallbacksIS1H_NS1K_17LinearCombinationISI_fSI_fLNS_15FloatRoundStyleE2EEESH_S1J_JEEENS4_5SM1004TMEM4LOAD26SM100_TMEM_LOAD_16dp256b8xENS4_13SM90_TMA_LOADES1A_NS4_17SM75_U32x4_LDSM_NENS4_14SM90_TMA_STOREES1A_NS4_17SM90_U32x4_STSM_NENS4_39AutoVectorizingCopyWithAssumedAlignmentILi128EEEEEEvvEEEEvNT_6ParamsE) ;  /* 0xffffff5804947950 */ /* 0x000fea0003c3ffff */
        .weak           $__internal_2_$__cuda_sm10x_tcgen05_guardrail_trap_unallocated_columns_being_dealloced
        .type           $__internal_2_$__cuda_sm10x_tcgen05_guardrail_trap_unallocated_columns_being_dealloced,@function
        .size           $__internal_2_$__cuda_sm10x_tcgen05_guardrail_trap_unallocated_columns_being_dealloced,(.L_x_183 - $__internal_2_$__cuda_sm10x_tcgen05_guardrail_trap_unallocated_columns_being_dealloced)
$__internal_2_$__cuda_sm10x_tcgen05_guardrail_trap_unallocated_columns_being_dealloced:
[----:B------:R-:W-:Y:S05]  /*a5b0*/  BPT.TRAP 0x1 ;  /* 0x000000040000795c */ /* 0x000fea0000300000 */
[----:B------:R-:W-:-:S04]  /*a5c0*/  HFMA2 R3, -RZ, RZ, 0, 0 ;  /* 0x00000000ff037431 */ /* 0x000fc800000001ff */
[----:B------:R-:W-:Y:S05]  /*a5d0*/  RET.REL.NODEC R2 `(_ZN7cutlass13device_kernelINS_4gemm6kernel13GemmUniversalIN4cute5tupleIJiiiiEEENS1_10collective13CollectiveMmaINS1_35MainloopSm100TmaUmmaWarpSpecializedILi4ELi2ELi4ENS5_IJNS4_1CILi4EEESB_NSA_ILi1EEEEEEEENS5_IJNSA_ILi64EEENSA_ILi256EEESF_EEENS_10bfloat16_tENS5_IJlSC_lEEESI_SJ_NS4_8TiledMMAINS4_8MMA_AtomIJNS4_20SM100_MMA_F16BF16_SSISI_SI_fLi64ELi256ELNS4_4UMMA5MajorE0ELSO_0ELNSN_7ScaleInE0ELSP_0EEEEEENS4_6LayoutINS5_IJSC_SC_SC_EEENS5_IJNSA_ILi0EEESU_SU_EEEEENS5_IJNS4_10UnderscoreESX_SX_EEEEENS4_23SM90_TMA_LOAD_MULTICASTENS4_14ComposedLayoutINS4_7SwizzleILi3ELi4ELi3EEENS4_18smem_ptr_flag_bitsILi16EEENSS_INS5_IJNSA_ILi8EEESF_EEENS5_IJSF_SC_EEEEEEEvNS4_8identityES10_S1A_vS1B_EENS_8epilogue10collective18CollectiveEpilogueINS1D_23Sm100TmaWarpSpecializedILi4ELi2ELi32ELb1ELb0EEEJSH_NS5_IJNSS_ISF_SC_EES1I_EEESI_SJ_SI_SJ_NS1D_6fusion15FusionCallbacksIS1H_NS1K_17LinearCombinationISI_fSI_fLNS_15FloatRoundStyleE2EEESH_S1J_JEEENS4_5SM1004TMEM4LOAD26SM100_TMEM_LOAD_16dp256b8xENS4_13SM90_TMA_LOADES1A_NS4_17SM75_U32x4_LDSM_NENS4_14SM90_TMA_STOREES1A_NS4_17SM90_U32x4_STSM_NENS4_39AutoVectorizingCopyWithAssumedAlignmentILi128EEEEEEvvEEEEvNT_6ParamsE) ;  /* 0xffffff5802887950 */ /* 0x000fea0003c3ffff */
.L_x_182:
[----:B------:R-:W-:-:S00]  /*a5e0*/  BRA `(.L_x_182) ;  /* 0xfffffffc00fc7947 */ /* 0x000fc0000383ffff */
[----:B------:R-:W-:-:S00]  /*a5f0*/  NOP ;  /* 0x0000000000007918 */ /* 0x000fc00000000000 */
        /* <DEDUP_REMOVED lines=8> */
.L_x_183:


//--------------------- .nv.global.init           --------------------------
	.section	.nv.global.init,"aw",@progbits
.nv.global.init:
	.type		$str$27,@object
	.size		$str$27,($str$28 - $str$27)
$str$27:
        /*0000*/ 	.byte	0x28, 0x61, 0x64, 0x64, 0x72, 0x65, 0x73, 0x73, 0x20, 0x26, 0x20, 0x6d, 0x61, 0x73, 0x6b, 0x29
        /*0010*/ 	.byte	0x20, 0x3d, 0x3d, 0x20, 0x30, 0x00
	.type		$str$28,@object
	.size		$str$28,($str$26 - $str$28)
$str$28:
        /*0016*/ 	.byte	0x2f, 0x74, 0x6d, 0x70, 0x2f, 0x63, 0x75, 0x74, 0x6c, 0x61, 0x73, 0x73, 0x5f, 0x73, 0x77, 0x65
        /*0026*/ 	.byte	0x65, 0x70, 0x5f, 0x73, 0x72, 0x63, 0x2f, 0x69, 0x6e, 0x63, 0x6c, 0x75, 0x64, 0x65, 0x2f, 0x63
        /*0036*/ 	.byte	0x75, 0x74, 0x65, 0x2f, 0x70, 0x6f, 0x69, 0x6e, 0x74, 0x65, 0x72, 0x5f, 0x66, 0x6c, 0x61, 0x67
        /*0046*/ 	.byte	0x67, 0x65, 0x64, 0x2e, 0x68, 0x70, 0x70, 0x00
	.type		$str$26,@object
	.size		$str$26,($str$25 - $str$26)
$str$26:
        /*004e*/ 	.byte	0x2f, 0x74, 0x6d, 0x70, 0x2f, 0x63, 0x75, 0x74, 0x6c, 0x61, 0x73, 0x73, 0x5f, 0x73, 0x77, 0x65
        /*005e*/ 	.byte	0x65, 0x70, 0x5f, 0x73, 0x72, 0x63, 0x2f, 0x69, 0x6e, 0x63, 0x6c, 0x75, 0x64, 0x65, 0x2f, 0x63
        /*006e*/ 	.byte	0x75, 0x74, 0x65, 0x2f, 0x61, 0x74, 0x6f, 0x6d, 0x2f, 0x63, 0x6f, 0x70, 0x79, 0x5f, 0x74, 0x72
        /*007e*/ 	.byte	0x61, 0x69, 0x74, 0x73, 0x5f, 0x73, 0x6d, 0x31, 0x30, 0x30, 0x2e, 0x68, 0x70, 0x70, 0x00
	.type		$str$25,@object
	.size		$str$25,(__unnamed_1 - $str$25)
$str$25:
        /*008d*/ 	.byte	0x28, 0x28, 0x75, 0x69, 0x6e, 0x74, 0x33, 0x32, 0x5f, 0x74, 0x28, 0x74, 0x68, 0x72, 0x65, 0x61
        /*009d*/ 	.byte	0x64, 0x49, 0x64, 0x78, 0x2e, 0x78, 0x29, 0x20, 0x2f, 0x20, 0x33, 0x32, 0x29, 0x20, 0x25, 0x20
        /*00ad*/ 	.byte	0x34, 0x29, 0x20, 0x3d, 0x3d, 0x20, 0x28, 0x28, 0x28, 0x74, 0x6d, 0x65, 0x6d, 0x5f, 0x61, 0x64
        /*00bd*/ 	.byte	0x64, 0x72, 0x20, 0x3e, 0x3e, 0x20, 0x31, 0x36, 0x29, 0x20, 0x2f, 0x20, 0x33, 0x32, 0x29, 0x20
        /*00cd*/ 	.byte	0x25, 0x20, 0x34, 0x29, 0x00
	.type		__unnamed_1,@object
	.size		__unnamed_1,(__unnamed_2 - __unnamed_1)
__unnamed_1:
        /*00d2*/ 	.byte	0x61, 0x75, 0x74, 0x6f, 0x20, 0x63, 0x75, 0x74, 0x65, 0x3a, 0x3a, 0x61, 0x73, 0x5f, 0x70, 0x6f
        /* <DEDUP_REMOVED lines=24> */
        /*0262*/ 	.byte	0x30, 0x39, 0x36, 0x3e, 0x3e, 0x3e, 0x3e, 0x5d, 0x00
	.type		__unnamed_2,@object
	.size		__unnamed_2,(.L_2 - __unnamed_2)
__unnamed_2:
        /* <DEDUP_REMOVED lines=46> */
        /*054b*/ 	.byte	0x75, 0x74, 0x65, 0x3a, 0x3a, 0x43, 0x3c, 0x30, 0x3e, 0x3e, 0x3e, 0x3e, 0x5d, 0x00
.L_2:


//--------------------- .nv.shared._ZN7cutlass13device_kernelINS_4gemm6kernel13GemmUniversalIN4cute5tupleIJiiiiEEENS1_10collective13CollectiveMmaINS1_35MainloopSm100TmaUmmaWarpSpecializedILi4ELi2ELi4ENS5_IJNS4_1CILi4EEESB_NSA_ILi1EEEEEEEENS5_IJNSA_ILi64EEENSA_ILi256EEESF_EEENS_10bfloat16_tENS5_IJlSC_lEEESI_SJ_NS4_8TiledMMAINS4_8MMA_AtomIJNS4_20SM100_MMA_F16BF16_SSISI_SI_fLi64ELi256ELNS4_4UMMA5MajorE0ELSO_0ELNSN_7ScaleInE0ELSP_0EEEEEENS4_6LayoutINS5_IJSC_SC_SC_EEENS5_IJNSA_ILi0EEESU_SU_EEEEENS5_IJNS4_10UnderscoreESX_SX_EEEEENS4_23SM90_TMA_LOAD_MULTICASTENS4_14ComposedLayoutINS4_7SwizzleILi3ELi4ELi3EEENS4_18smem_ptr_flag_bitsILi16EEENSS_INS5_IJNSA_ILi8EEESF_EEENS5_IJSF_SC_EEEEEEEvNS4_8identityES10_S1A_vS1B_EENS_8epilogue10collective18CollectiveEpilogueINS1D_23Sm100TmaWarpSpecializedILi4ELi2ELi32ELb1ELb0EEEJSH_NS5_IJNSS_ISF_SC_EES1I_EEESI_SJ_SI_SJ_NS1D_6fusion15FusionCallbacksIS1H_NS1K_17LinearCombinationISI_fSI_fLNS_15FloatRoundStyleE2EEESH_S1J_JEEENS4_5SM1004TMEM4LOAD26SM100_TMEM_LOAD_16dp256b8xENS4_13SM90_TMA_LOADES1A_NS4_17SM75_U32x4_LDSM_NENS4_14SM90_TMA_STOREES1A_NS4_17SM90_U32x4_STSM_NENS4_39AutoVectorizingCopyWithAssumedAlignmentILi128EEEEEEvvEEEEvNT_6ParamsE --------------------------
	.section	.nv.shared._ZN7cutlass13device_kernelINS_4gemm6kernel13GemmUniversalIN4cute5tupleIJiiiiEEENS1_10collective13CollectiveMmaINS1_35MainloopSm100TmaUmmaWarpSpecializedILi4ELi2ELi4ENS5_IJNS4_1CILi4EEESB_NSA_ILi1EEEEEEEENS5_IJNSA_ILi64EEENSA_ILi256EEESF_EEENS_10bfloat16_tENS5_IJlSC_lEEESI_SJ_NS4_8TiledMMAINS4_8MMA_AtomIJNS4_20SM100_MMA_F16BF16_SSISI_SI_fLi64ELi256ELNS4_4UMMA5MajorE0ELSO_0ELNSN_7ScaleInE0ELSP_0EEEEEENS4_6LayoutINS5_IJSC_SC_SC_EEENS5_IJNSA_ILi0EEESU_SU_EEEEENS5_IJNS4_10UnderscoreESX_SX_EEEEENS4_23SM90_TMA_LOAD_MULTICASTENS4_14ComposedLayoutINS4_7SwizzleILi3ELi4ELi3EEENS4_18smem_ptr_flag_bitsILi16EEENSS_INS5_IJNSA_ILi8EEESF_EEENS5_IJSF_SC_EEEEEEEvNS4_8identityES10_S1A_vS1B_EENS_8epilogue10collective18CollectiveEpilogueINS1D_23Sm100TmaWarpSpecializedILi4ELi2ELi32ELb1ELb0EEEJSH_NS5_IJNSS_ISF_SC_EES1I_EEESI_SJ_SI_SJ_NS1D_6fusion15FusionCallbacksIS1H_NS1K_17LinearCombinationISI_fSI_fLNS_15FloatRoundStyleE2EEESH_S1J_JEEENS4_5SM1004TMEM4LOAD26SM100_TMEM_LOAD_16dp256b8xENS4_13SM90_TMA_LOADES1A_NS4_17SM75_U32x4_LDSM_NENS4_14SM90_TMA_STOREES1A_NS4_17SM90_U32x4_STSM_NENS4_39AutoVectorizingCopyWithAssumedAlignmentILi128EEEEEEvvEEEEvNT_6ParamsE,"aw",@nobits
	.sectionflags	@""
	.align	16
	.zero		1024


//--------------------- .nv.shared.reserved.0     --------------------------
	.section	.nv.shared.reserved.0,"aw",@nobits
	.weak		__nv_reservedSMEM_offset_0_alias
	.size		__nv_reservedSMEM_offset_0_alias, 0, 64
	.other		__nv_reservedSMEM_offset_0_alias,@"STO_CUDA_RESERVED_SHARED STV_DEFAULT"
__nv_reservedSMEM_offset_0_alias:
	.zero		0
.nv.shared.reserved.0:
	.zero		64
	.weak		__nv_reservedSMEM_tcgen05_partition
	.type		__nv_reservedSMEM_tcgen05_partition,@object
	.size		__nv_reservedSMEM_tcgen05_partition,(.L_0 - __nv_reservedSMEM_tcgen05_partition)
__nv_reservedSMEM_tcgen05_partition:
	.zero		32
.L_0:


//--------------------- .nv.global                --------------------------
	.section	.nv.global,"aw",@nobits
.nv.global:
	.type		_ZN40_INTERNAL_ed517186_4_k_cu_60384ec7_237114cute1_E,@object
	.size		_ZN40_INTERNAL_ed517186_4_k_cu_60384ec7_237114cute1_E,(_ZN40_INTERNAL_ed517186_4_k_cu_60384ec7_237114cuda3std3__45__cpo6cbeginE - _ZN40_INTERNAL_ed517186_4_k_cu_60384ec7_237114cute1_E)
_ZN40_INTERNAL_ed517186_4_k_cu_60384ec7_237114cute1_E:
	.zero		1
	.type		_ZN40_INTERNAL_ed517186_4_k_cu_60384ec7_237114cuda3std3__45__cpo6cbeginE,@object
	.size		_ZN40_INTERNAL_ed517186_4_k_cu_60384ec7_237114cuda3std3__45__cpo6cbeginE,(_ZN40_INTERNAL_ed517186_4_k_cu_60384ec7_237114cuda3std3__48in_placeE - _ZN40_INTERNAL_ed517186_4_k_cu_60384ec7_237114cuda3std3__45__cpo6cbeginE)
_ZN40_INTERNAL_ed517186_4_k_cu_60384ec7_237114cuda3std3__45__cpo6cbeginE:
	.zero		1
	.type		_ZN40_INTERNAL_ed517186_4_k_cu_60384ec7_237114cuda3std3__48in_placeE,@object
	.size		_ZN40_INTERNAL_ed517186_4_k_cu_60384ec7_237114cuda3std3__48in_placeE,(_ZN40_INTERNAL_ed517186_4_k_cu_60384ec7_237114cuda3std6ranges3__45__cpo9iter_moveE - _ZN40_INTERNAL_ed517186_4_k_cu_60384ec7_237114cuda3std3__48in_placeE)
_ZN40_INTERNAL_ed517186_4_k_cu_60384ec7_237114cuda3std3__48in_placeE:
	.zero		1
	.type		_ZN40_INTERNAL_ed517186_4_k_cu_60384ec7_237114cuda3std6ranges3__45__cpo9iter_moveE,@object
	.size		_ZN40_INTERNAL_ed517186_4_k_cu_60384ec7_237114cuda3std6ranges3__45__cpo9iter_moveE,(_ZN40_INTERNAL_ed517186_4_k_cu_60384ec7_237114cuda3std3__45__cpo5beginE - _ZN40_INTERNAL_ed517186_4_k_cu_60384ec7_237114cuda3std6ranges3__45__cpo9iter_moveE)
_ZN40_INTERNAL_ed517186_4_k_cu_60384ec7_237114cuda3std6ranges3__45__cpo9iter_moveE:
	.zero		1
	.type		_ZN40_INTERNAL_ed517186_4_k_cu_60384ec7_237114cuda3std3__45__cpo5beginE,@object
	.size		_ZN40_INTERNAL_ed517186_4_k_cu_60384ec7_237114cuda3std3__45__cpo5beginE,(_ZN40_INTERNAL_ed517186_4_k_cu_60384ec7_237114cuda3std3__442_GLOBAL__N__ed517186_4_k_cu_60384ec7_237116ignoreE - _ZN40_INTERNAL_ed517186_4_k_cu_60384ec7_237114cuda3std3__45__cpo5beginE)
_ZN40_INTERNAL_ed517186_4_k_cu_60384ec7_237114cuda3std3__45__cpo5beginE:
	.zero		1
	.type		_ZN40_INTERNAL_ed517186_4_k_cu_60384ec7_237114cuda3std3__442_GLOBAL__N__ed517186_4_k_cu_60384ec7_237116ignoreE,@object
	.size		_ZN40_INTERNAL_ed517186_4_k_cu_60384ec7_237114cuda3std3__442_GLOBAL__N__ed517186_4_k_cu_60384ec7_237116ignoreE,(_ZN40_INTERNAL_ed517186_4_k_cu_60384ec7_237114cute7productE - _ZN40_INTERNAL_ed517186_4_k_cu_60384ec7_237114cuda3std3__442_GLOBAL__N__ed517186_4_k_cu_60384ec7_237116ignoreE)
_ZN40_INTERNAL_ed517186_4_k_cu_60384ec7_237114cuda3std3__442_GLOBAL__N__ed517186_4_k_cu_60384ec7_237116ignoreE:
	.zero		1
	.type		_ZN40_INTERNAL_ed517186_4_k_cu_60384ec7_237114cute7productE,@object
	.size		_ZN40_INTERNAL_ed517186_4_k_cu_60384ec7_237114cute7productE,(_ZN40_INTERNAL_ed517186_4_k_cu_60384ec7_237114cuda3std3__45__cpo3endE - _ZN40_INTERNAL_ed517186_4_k_cu_60384ec7_237114cute7productE)
_ZN40_INTERNAL_ed517186_4_k_cu_60384ec7_237114cute7productE:
	.zero		1
	.type		_ZN40_INTERNAL_ed517186_4_k_cu_60384ec7_237114cuda3std3__45__cpo3endE,@object
	.size		_ZN40_INTERNAL_ed517186_4_k_cu_60384ec7_237114cuda3std3__45__cpo3endE,(_ZN40_INTERNAL_ed517186_4_k_cu_60384ec7_237114cuda3std3__419piecewise_constructE - _ZN40_INTERNAL_ed517186_4_k_cu_60384ec7_237114cuda3std3__45__cpo3endE)
_ZN40_INTERNAL_ed517186_4_k_cu_60384ec7_237114cuda3std3__45__cpo3endE:
	.zero		1
	.type		_ZN40_INTERNAL_ed517186_4_k_cu_60384ec7_237114cuda3std3__419piecewise_constructE,@object
	.size		_ZN40_INTERNAL_ed517186_4_k_cu_60384ec7_237114cuda3std3__419piecewise_constructE,(_ZN40_INTERNAL_ed517186_4_k_cu_60384ec7_237114cuda3std3__45__cpo4cendE - _ZN40_INTERNAL_ed517186_4_k_cu_60384ec7_237114cuda3std3__419piecewise_constructE)
_ZN40_INTERNAL_ed517186_4_k_cu_60384ec7_237114cuda3std3__419piecewise_constructE:
	.zero		1
	.type		_ZN40_INTERNAL_ed517186_4_k_cu_60384ec7_237114cuda3std3__45__cpo4cendE,@object
	.size		_ZN40_INTERNAL_ed517186_4_k_cu_60384ec7_237114cuda3std3__45__cpo4cendE,(_ZN40_INTERNAL_ed517186_4_k_cu_60384ec7_237114cuda3std6ranges3__45__cpo4swapE - _ZN40_INTERNAL_ed517186_4_k_cu_60384ec7_237114cuda3std3__45__cpo4cendE)
_ZN40_INTERNAL_ed517186_4_k_cu_60384ec7_237114cuda3std3__45__cpo4cendE:
	.zero		1
	.type		_ZN40_INTERNAL_ed517186_4_k_cu_60384ec7_237114cuda3std6ranges3__45__cpo4swapE,@object
	.size		_ZN40_INTERNAL_ed517186_4_k_cu_60384ec7_237114cuda3std6ranges3__45__cpo4swapE,(.L_10 - _ZN40_INTERNAL_ed517186_4_k_cu_60384ec7_237114cuda3std6ranges3__45__cpo4swapE)
_ZN40_INTERNAL_ed517186_4_k_cu_60384ec7_237114cuda3std6ranges3__45__cpo4swapE:
	.zero		1
.L_10:


//--------------------- .nv.constant0._ZN7cutlass13device_kernelINS_4gemm6kernel13GemmUniversalIN4cute5tupleIJiiiiEEENS1_10collective13CollectiveMmaINS1_35MainloopSm100TmaUmmaWarpSpecializedILi4ELi2ELi4ENS5_IJNS4_1CILi4EEESB_NSA_ILi1EEEEEEEENS5_IJNSA_ILi64EEENSA_ILi256EEESF_EEENS_10bfloat16_tENS5_IJlSC_lEEESI_SJ_NS4_8TiledMMAINS4_8MMA_AtomIJNS4_20SM100_MMA_F16BF16_SSISI_SI_fLi64ELi256ELNS4_4UMMA5MajorE0ELSO_0ELNSN_7ScaleInE0ELSP_0EEEEEENS4_6LayoutINS5_IJSC_SC_SC_EEENS5_IJNSA_ILi0EEESU_SU_EEEEENS5_IJNS4_10UnderscoreESX_SX_EEEEENS4_23SM90_TMA_LOAD_MULTICASTENS4_14ComposedLayoutINS4_7SwizzleILi3ELi4ELi3EEENS4_18smem_ptr_flag_bitsILi16EEENSS_INS5_IJNSA_ILi8EEESF_EEENS5_IJSF_SC_EEEEEEEvNS4_8identityES10_S1A_vS1B_EENS_8epilogue10collective18CollectiveEpilogueINS1D_23Sm100TmaWarpSpecializedILi4ELi2ELi32ELb1ELb0EEEJSH_NS5_IJNSS_ISF_SC_EES1I_EEESI_SJ_SI_SJ_NS1D_6fusion15FusionCallbacksIS1H_NS1K_17LinearCombinationISI_fSI_fLNS_15FloatRoundStyleE2EEESH_S1J_JEEENS4_5SM1004TMEM4LOAD26SM100_TMEM_LOAD_16dp256b8xENS4_13SM90_TMA_LOADES1A_NS4_17SM75_U32x4_LDSM_NENS4_14SM90_TMA_STOREES1A_NS4_17SM90_U32x4_STSM_NENS4_39AutoVectorizingCopyWithAssumedAlignmentILi128EEEEEEvvEEEEvNT_6ParamsE --------------------------
	.section	.nv.constant0._ZN7cutlass13device_kernelINS_4gemm6kernel13GemmUniversalIN4cute5tupleIJiiiiEEENS1_10collective13CollectiveMmaINS1_35MainloopSm100TmaUmmaWarpSpecializedILi4ELi2ELi4ENS5_IJNS4_1CILi4EEESB_NSA_ILi1EEEEEEEENS5_IJNSA_ILi64EEENSA_ILi256EEESF_EEENS_10bfloat16_tENS5_IJlSC_lEEESI_SJ_NS4_8TiledMMAINS4_8MMA_AtomIJNS4_20SM100_MMA_F16BF16_SSISI_SI_fLi64ELi256ELNS4_4UMMA5MajorE0ELSO_0ELNSN_7ScaleInE0ELSP_0EEEEEENS4_6LayoutINS5_IJSC_SC_SC_EEENS5_IJNSA_ILi0EEESU_SU_EEEEENS5_IJNS4_10UnderscoreESX_SX_EEEEENS4_23SM90_TMA_LOAD_MULTICASTENS4_14ComposedLayoutINS4_7SwizzleILi3ELi4ELi3EEENS4_18smem_ptr_flag_bitsILi16EEENSS_INS5_IJNSA_ILi8EEESF_EEENS5_IJSF_SC_EEEEEEEvNS4_8identityES10_S1A_vS1B_EENS_8epilogue10collective18CollectiveEpilogueINS1D_23Sm100TmaWarpSpecializedILi4ELi2ELi32ELb1ELb0EEEJSH_NS5_IJNSS_ISF_SC_EES1I_EEESI_SJ_SI_SJ_NS1D_6fusion15FusionCallbacksIS1H_NS1K_17LinearCombinationISI_fSI_fLNS_15FloatRoundStyleE2EEESH_S1J_JEEENS4_5SM1004TMEM4LOAD26SM100_TMEM_LOAD_16dp256b8xENS4_13SM90_TMA_LOADES1A_NS4_17SM75_U32x4_LDSM_NENS4_14SM90_TMA_STOREES1A_NS4_17SM90_U32x4_STSM_NENS4_39AutoVectorizingCopyWithAssumedAlignmentILi128EEEEEEvvEEEEvNT_6ParamsE,"a",@progbits
	.sectionflags	@""
	.align	4
.nv.constant0._ZN7cutlass13device_kernelINS_4gemm6kernel13GemmUniversalIN4cute5tupleIJiiiiEEENS1_10collective13CollectiveMmaINS1_35MainloopSm100TmaUmmaWarpSpecializedILi4ELi2ELi4ENS5_IJNS4_1CILi4EEESB_NSA_ILi1EEEEEEEENS5_IJNSA_ILi64EEENSA_ILi256EEESF_EEENS_10bfloat16_tENS5_IJlSC_lEEESI_SJ_NS4_8TiledMMAINS4_8MMA_AtomIJNS4_20SM100_MMA_F16BF16_SSISI_SI_fLi64ELi256ELNS4_4UMMA5MajorE0ELSO_0ELNSN_7ScaleInE0ELSP_0EEEEEENS4_6LayoutINS5_IJSC_SC_SC_EEENS5_IJNSA_ILi0EEESU_SU_EEEEENS5_IJNS4_10UnderscoreESX_SX_EEEEENS4_23SM90_TMA_LOAD_MULTICASTENS4_14ComposedLayoutINS4_7SwizzleILi3ELi4ELi3EEENS4_18smem_ptr_flag_bitsILi16EEENSS_INS5_IJNSA_ILi8EEESF_EEENS5_IJSF_SC_EEEEEEEvNS4_8identityES10_S1A_vS1B_EENS_8epilogue10collective18CollectiveEpilogueINS1D_23Sm100TmaWarpSpecializedILi4ELi2ELi32ELb1ELb0EEEJSH_NS5_IJNSS_ISF_SC_EES1I_EEESI_SJ_SI_SJ_NS1D_6fusion15FusionCallbacksIS1H_NS1K_17LinearCombinationISI_fSI_fLNS_15FloatRoundStyleE2EEESH_S1J_JEEENS4_5SM1004TMEM4LOAD26SM100_TMEM_LOAD_16dp256b8xENS4_13SM90_TMA_LOADES1A_NS4_17SM75_U32x4_LDSM_NENS4_14SM90_TMA_STOREES1A_NS4_17SM90_U32x4_STSM_NENS4_39AutoVectorizingCopyWithAssumedAlignmentILi128EEEEEEvvEEEEvNT_6ParamsE:
	.zero		2944


//--------------------- SYMBOLS --------------------------

	.type		.nv.reservedSmem.offset0,@object
	.size		.nv.reservedSmem.offset0,0x4
	.type		.nv.reservedSmem.cap,@object
	.size		.nv.reservedSmem.cap,0x4
	.type		__assertfail,@function
